	.headerflags	@"EF_CUDA_TEXMODE_UNIFIED EF_CUDA_64BIT_ADDRESS EF_CUDA_SM86 EF_CUDA_VIRTUAL_SM(EF_CUDA_SM86)"
	.elftype	@"ET_EXEC"


//--------------------- .nv.info                  --------------------------
	.section	.nv.info,"",@"SHT_CUDA_INFO"
	.align	4


	//----- nvinfo : EIATTR_REGCOUNT
	.align		4
        /*0000*/ 	.byte	0x04, 0x2f
        /*0002*/ 	.short	(.L_1 - .L_0)
	.align		4
.L_0:
        /*0004*/ 	.word	index@(triton_mm)
        /*0008*/ 	.word	0x000000fe


	//----- nvinfo : EIATTR_MAX_STACK_SIZE
	.align		4
.L_1:
        /*000c*/ 	.byte	0x04, 0x23
        /*000e*/ 	.short	(.L_3 - .L_2)
	.align		4
.L_2:
        /*0010*/ 	.word	index@(triton_mm)
        /*0014*/ 	.word	0x00000000


	//----- nvinfo : EIATTR_MIN_STACK_SIZE
	.align		4
.L_3:
        /*0018*/ 	.byte	0x04, 0x12
        /*001a*/ 	.short	(.L_5 - .L_4)
	.align		4
.L_4:
        /*001c*/ 	.word	index@(triton_mm)
        /*0020*/ 	.word	0x00000000


	//----- nvinfo : EIATTR_FRAME_SIZE
	.align		4
.L_5:
        /*0024*/ 	.byte	0x04, 0x11
        /*0026*/ 	.short	(.L_7 - .L_6)
	.align		4
.L_6:
        /*0028*/ 	.word	index@(triton_mm)
        /*002c*/ 	.word	0x00000000
.L_7:


//--------------------- .nv.info.triton_mm        --------------------------
	.section	.nv.info.triton_mm,"",@"SHT_CUDA_INFO"
	.align	4


	//----- nvinfo : EIATTR_CUDA_API_VERSION
	.align		4
        /*0000*/ 	.byte	0x04, 0x37
        /*0002*/ 	.short	(.L_9 - .L_8)
.L_8:
        /*0004*/ 	.word	0x0000007b


	//----- nvinfo : EIATTR_SW2861232_WAR
	.align		4
.L_9:
        /*0008*/ 	.byte	0x01, 0x35
	.zero		2


	//----- nvinfo : EIATTR_PARAM_CBANK
	.align		4
        /*000c*/ 	.byte	0x04, 0x0a
        /*000e*/ 	.short	(.L_11 - .L_10)
	.align		4
.L_10:
        /*0010*/ 	.word	index@(.nv.constant0.triton_mm)
        /*0014*/ 	.short	0x0160
        /*0016*/ 	.short	0x0024


	//----- nvinfo : EIATTR_CBANK_PARAM_SIZE
	.align		4
.L_11:
        /*0018*/ 	.byte	0x03, 0x19
        /*001a*/ 	.short	0x0024


	//----- nvinfo : EIATTR_KPARAM_INFO
	.align		4
        /*001c*/ 	.byte	0x04, 0x17
        /*001e*/ 	.short	(.L_13 - .L_12)
.L_12:
        /*0020*/ 	.word	0x00000000
        /*0024*/ 	.short	0x0004
        /*0026*/ 	.short	0x0020
        /*0028*/ 	.byte	0x00, 0xf0, 0x11, 0x00


	//----- nvinfo : EIATTR_KPARAM_INFO
	.align		4
.L_13:
        /*002c*/ 	.byte	0x04, 0x17
        /*002e*/ 	.short	(.L_15 - .L_14)
.L_14:
        /*0030*/ 	.word	0x00000000
        /*0034*/ 	.short	0x0003
        /*0036*/ 	.short	0x0018
        /*0038*/ 	.byte	0x00, 0xf0, 0x21, 0x00


	//----- nvinfo : EIATTR_KPARAM_INFO
	.align		4
.L_15:
        /*003c*/ 	.byte	0x04, 0x17
        /*003e*/ 	.short	(.L_17 - .L_16)
.L_16:
        /*0040*/ 	.word	0x00000000
        /*0044*/ 	.short	0x0002
        /*0046*/ 	.short	0x0010
        /*0048*/ 	.byte	0x00, 0xf0, 0x21, 0x00


	//----- nvinfo : EIATTR_KPARAM_INFO
	.align		4
.L_17:
        /*004c*/ 	.byte	0x04, 0x17
        /*004e*/ 	.short	(.L_19 - .L_18)
.L_18:
        /*0050*/ 	.word	0x00000000
        /*0054*/ 	.short	0x0001
        /*0056*/ 	.short	0x0008
        /*0058*/ 	.byte	0x00, 0xf0, 0x21, 0x00


	//----- nvinfo : EIATTR_KPARAM_INFO
	.align		4
.L_19:
        /*005c*/ 	.byte	0x04, 0x17
        /*005e*/ 	.short	(.L_21 - .L_20)
.L_20:
        /*0060*/ 	.word	0x00000000
        /*0064*/ 	.short	0x0000
        /*0066*/ 	.short	0x0000
        /*0068*/ 	.byte	0x00, 0xf0, 0x21, 0x00


	//----- nvinfo : EIATTR_MAXREG_COUNT
	.align		4
.L_21:
        /*006c*/ 	.byte	0x03, 0x1b
        /*006e*/ 	.short	0x00ff


	//----- nvinfo : EIATTR_EXIT_INSTR_OFFSETS
	.align		4
        /*0070*/ 	.byte	0x04, 0x1c
        /*0072*/ 	.short	(.L_23 - .L_22)


	//   ....[0]....
.L_22:
        /*0074*/ 	.word	0x00000040


	//   ....[1]....
        /*0078*/ 	.word	0x00014210


	//   ....[2]....
        /*007c*/ 	.word	0x00014230


	//----- nvinfo : EIATTR_MAX_THREADS
	.align		4
.L_23:
        /*0080*/ 	.byte	0x04, 0x05
        /*0082*/ 	.short	(.L_25 - .L_24)
.L_24:
        /*0084*/ 	.word	0x00000100
        /*0088*/ 	.word	0x00000001
        /*008c*/ 	.word	0x00000001
.L_25:


//--------------------- .nv.rel.action            --------------------------
	.section	.nv.rel.action,"",@"SHT_CUDA_RELOCINFO"
	.align	8
	.sectionentsize	8
        /*0000*/ 	.byte	0x73, 0x00, 0x00, 0x00, 0x00, 0x00, 0x00, 0x00, 0x00, 0x00, 0x00, 0x11, 0x25, 0x00, 0x05, 0x36


//--------------------- .nv.constant0.triton_mm   --------------------------
	.section	.nv.constant0.triton_mm,"a",@progbits
	.align	4
.nv.constant0.triton_mm:
	.zero		388


//--------------------- .text.triton_mm           --------------------------
	.section	.text.triton_mm,"ax",@progbits
	.sectionflags	@"SHF_BARRIERS=1"
	.sectioninfo	@"SHI_REGISTERS=254"
	.align	128
        .global         triton_mm
        .type           triton_mm,@function
        .size           triton_mm,(.L_x_3 - triton_mm)
        .other          triton_mm,@"STO_CUDA_ENTRY STV_DEFAULT"
triton_mm:
.text.triton_mm:
[----:B------:R-:W-:-:S02]  /*0000*/  MOV R1, c[0x0][0x28] ;  /* 0x00000a0000017a02 */ /* 0x000fc40000000f00 */
[----:B------:R-:W-:-:S05]  /*0010*/  MOV R5, c[0x0][0x180] ;  /* 0x0000600000057a02 */ /* 0x000fca0000000f00 */
[----:B------:R-:W-:-:S05]  /*0020*/  IMAD R0, R5, 0x1900, RZ ;  /* 0x0000190005007824 */ /* 0x000fca00078e02ff */
[----:B------:R-:W-:-:S13]  /*0030*/  ISETP.NE.AND P0, PT, R0, RZ, PT ;  /* 0x000000ff0000720c */ /* 0x000fda0003f05270 */
[----:B------:R-:W-:Y:S05]  /*0040*/  @!P0 EXIT ;  /* 0x000000000000894d */ /* 0x000fea0003800000 */
[----:B------:R-:W1:Y:S01]  /*0050*/  S2R R11, SR_CTAID.X ;  /* 0x00000000000b7919 */ /* 0x000e620000002500 */
[----:B------:R-:W-:Y:S01]  /*0060*/  IMAD R5, R5, 0x32, RZ ;  /* 0x0000003205057824 */ /* 0x000fe200078e02ff */
[----:B------:R-:W-:Y:S01]  /*0070*/  MOV R73, 0x4 ;  /* 0x0000000400497802 */ /* 0x000fe20000000f00 */
[----:B------:R-:W-:Y:S01]  /*0080*/  ULDC.64 UR10, c[0x0][0x118] ;  /* 0x00004600000a7ab9 */ /* 0x000fe20000000a00 */
[----:B------:R-:W-:Y:S01]  /*0090*/  MOV R75, 0x3 ;  /* 0x00000003004b7802 */ /* 0x000fe20000000f00 */
[----:B------:R-:W-:Y:S01]  /*00a0*/  CS2R R42, SRZ ;  /* 0x00000000002a7805 */ /* 0x000fe2000001ff00 */
[----:B------:R-:W-:Y:S01]  /*00b0*/  IADD3 R0, R5, 0x7f, RZ ;  /* 0x0000007f05007810 */ /* 0x000fe20007ffe0ff */
[----:B------:R-:W-:Y:S01]  /*00c0*/  CS2R R76, SRZ ;  /* 0x00000000004c7805 */ /* 0x000fe2000001ff00 */
[----:B------:R-:W-:Y:S01]  /*00d0*/  IABS R31, R5 ;  /* 0x00000005001f7213 */ /* 0x000fe20000000000 */
[----:B------:R-:W-:Y:S01]  /*00e0*/  CS2R R78, SRZ ;  /* 0x00000000004e7805 */ /* 0x000fe2000001ff00 */
[----:B------:R-:W-:Y:S01]  /*00f0*/  SHF.R.S32.HI R3, RZ, 0x1f, R0 ;  /* 0x0000001fff037819 */ /* 0x000fe20000011400 */
[----:B------:R-:W-:Y:S01]  /*0100*/  CS2R R80, SRZ ;  /* 0x0000000000507805 */ /* 0x000fe2000001ff00 */
[----:B------:R-:W-:Y:S01]  /*0110*/  MOV R126, 0xffffffc0 ;  /* 0xffffffc0007e7802 */ /* 0x000fe20000000f00 */
[----:B------:R-:W-:Y:S01]  /*0120*/  CS2R R82, SRZ ;  /* 0x0000000000527805 */ /* 0x000fe2000001ff00 */
[----:B------:R-:W-:Y:S01]  /*0130*/  LEA.HI R3, R3, R0, RZ, 0x7 ;  /* 0x0000000003037211 */ /* 0x000fe200078f38ff */
[----:B------:R-:W-:Y:S01]  /*0140*/  CS2R R84, SRZ ;  /* 0x0000000000547805 */ /* 0x000fe2000001ff00 */
        /* <DEDUP_REMOVED lines=8> */
[----:B-1----:R-:W-:Y:S01]  /*01d0*/  SHF.R.S32.HI R2, RZ, 0x1f, R11 ;  /* 0x0000001fff027819 */ /* 0x002fe2000001140b */
[----:B------:R-:W-:Y:S01]  /*01e0*/  CS2R R102, SRZ ;  /* 0x0000000000667805 */ /* 0x000fe2000001ff00 */
[-C--:B------:R-:W-:Y:S01]  /*01f0*/  IABS R9, R11.reuse ;  /* 0x0000000b00097213 */ /* 0x080fe20000000000 */
[----:B------:R-:W-:Y:S01]  /*0200*/  CS2R R88, SRZ ;  /* 0x0000000000587805 */ /* 0x000fe2000001ff00 */
[----:B------:R-:W-:Y:S01]  /*0210*/  LEA.HI R2, R2, R11, RZ, 0x3 ;  /* 0x0000000b02027211 */ /* 0x000fe200078f18ff */
[----:B------:R-:W-:Y:S01]  /*0220*/  CS2R R90, SRZ ;  /* 0x00000000005a7805 */ /* 0x000fe2000001ff00 */
[----:B------:R-:W-:Y:S01]  /*0230*/  ISETP.GE.AND P1, PT, R11, RZ, PT ;  /* 0x000000ff0b00720c */ /* 0x000fe20003f26270 */
[----:B------:R-:W-:Y:S01]  /*0240*/  CS2R R104, SRZ ;  /* 0x0000000000687805 */ /* 0x000fe2000001ff00 */
[----:B------:R-:W-:Y:S01]  /*0250*/  LOP3.LUT R0, R2, 0xfffffff8, RZ, 0xc0, !PT ;  /* 0xfffffff802007812 */ /* 0x000fe200078ec0ff */
[----:B------:R-:W-:Y:S01]  /*0260*/  CS2R R106, SRZ ;  /* 0x00000000006a7805 */ /* 0x000fe2000001ff00 */
[----:B------:R-:W-:Y:S01]  /*0270*/  CS2R R112, SRZ ;  /* 0x0000000000707805 */ /* 0x000fe2000001ff00 */
[----:B------:R-:W-:Y:S01]  /*0280*/  CS2R R114, SRZ ;  /* 0x0000000000727805 */ /* 0x000fe2000001ff00 */
[----:B------:R-:W-:Y:S01]  /*0290*/  LEA.HI.SX32 R3, R3, -R0, 0x19 ;  /* 0x8000000003037211 */ /* 0x000fe200078fcaff */
[----:B------:R-:W-:-:S02]  /*02a0*/  UMOV UR6, URZ ;  /* 0x0000003f00067c82 */ /* 0x000fc40008000000 */
[----:B------:R-:W-:Y:S01]  /*02b0*/  UMOV UR7, URZ ;  /* 0x0000003f00077c82 */ /* 0x000fe20008000000 */
[----:B------:R-:W-:Y:S01]  /*02c0*/  IMNMX R6, R3, 0x8, PT ;  /* 0x0000000803067817 */ /* 0x000fe20003800200 */
[----:B------:R-:W-:Y:S02]  /*02d0*/  UMOV UR8, 0x20000 ;  /* 0x0002000000087882 */ /* 0x000fe40000000000 */
[----:B------:R-:W-:Y:S01]  /*02e0*/  UMOV UR4, URZ ;  /* 0x0000003f00047c82 */ /* 0x000fe20008000000 */
[----:B------:R-:W-:Y:S01]  /*02f0*/  IABS R13, R6 ;  /* 0x00000006000d7213 */ /* 0x000fe20000000000 */
[----:B------:R-:W-:-:S03]  /*0300*/  UMOV UR5, URZ ;  /* 0x0000003f00057c82 */ /* 0x000fc60008000000 */
[----:B------:R-:W1:Y:S08]  /*0310*/  I2F.RP R4, R13 ;  /* 0x0000000d00047306 */ /* 0x000e700000209400 */
[----:B-1----:R-:W1:Y:S02]  /*0320*/  MUFU.RCP R4, R4 ;  /* 0x0000000400047308 */ /* 0x002e640000001000 */
[----:B-1----:R-:W-:-:S02]  /*0330*/  IADD3 R2, R4, 0xffffffe, RZ ;  /* 0x0ffffffe04027810 */ /* 0x002fc40007ffe0ff */
[----:B------:R-:W1:Y:S04]  /*0340*/  S2R R4, SR_TID.X ;  /* 0x0000000000047919 */ /* 0x000e680000002100 */
[----:B------:R2:W3:Y:S02]  /*0350*/  F2I.FTZ.U32.TRUNC.NTZ R3, R2 ;  /* 0x0000000200037305 */ /* 0x0004e4000021f000 */
[----:B--2---:R-:W-:Y:S02]  /*0360*/  MOV R2, RZ ;  /* 0x000000ff00027202 */ /* 0x004fe40000000f00 */
[----:B---3--:R-:W-:-:S05]  /*0370*/  IADD3 R8, RZ, -R3, RZ ;  /* 0x80000003ff087210 */ /* 0x008fca0007ffe0ff */
[----:B------:R-:W-:Y:S01]  /*0380*/  IMAD R7, R8, R13, RZ ;  /* 0x0000000d08077224 */ /* 0x000fe200078e02ff */
[----:B------:R-:W-:Y:S02]  /*0390*/  IABS R8, R6 ;  /* 0x0000000600087213 */ /* 0x000fe40000000000 */
[----:B-1----:R-:W-:Y:S01]  /*03a0*/  SHF.L.U32 R122, R4, 0x2, RZ ;  /* 0x00000002047a7819 */ /* 0x002fe200000006ff */
[----:B------:R-:W-:Y:S01]  /*03b0*/  IMAD.HI.U32 R7, R3, R7, R2 ;  /* 0x0000000703077227 */ /* 0x000fe200078e0002 */
[----:B------:R-:W-:Y:S02]  /*03c0*/  MOV R3, R9 ;  /* 0x0000000900037202 */ /* 0x000fe40000000f00 */
[----:B------:R-:W-:Y:S02]  /*03d0*/  IADD3 R15, RZ, -R8, RZ ;  /* 0x80000008ff0f7210 */ /* 0x000fe40007ffe0ff */
[----:B------:R-:W1:Y:S01]  /*03e0*/  I2F.RP R8, R31 ;  /* 0x0000001f00087306 */ /* 0x000e620000209400 */
[----:B------:R-:W-:Y:S01]  /*03f0*/  IMAD.HI.U32 R2, R7, R3, RZ ;  /* 0x0000000307027227 */ /* 0x000fe200078e00ff */
[----:B------:R-:W-:-:S02]  /*0400*/  IADD3 R9, -R0, R11, RZ ;  /* 0x0000000b00097210 */ /* 0x000fc40007ffe1ff */
[----:B------:R-:W-:Y:S01]  /*0410*/  SHF.L.U32 R120, R4, 0x3, RZ ;  /* 0x0000000304787819 */ /* 0x000fe200000006ff */
[----:B------:R-:W-:Y:S01]  /*0420*/  IMAD R2, R2, R15, R3 ;  /* 0x0000000f02027224 */ /* 0x000fe200078e0203 */
[----:B------:R-:W-:Y:S02]  /*0430*/  IABS R10, R9 ;  /* 0x00000009000a7213 */ /* 0x000fe40000000000 */
[----:B------:R-:W-:Y:S02]  /*0440*/  LOP3.LUT R120, R120, 0x1f00, RZ, 0xc0, !PT ;  /* 0x00001f0078787812 */ /* 0x000fe400078ec0ff */
[----:B------:R-:W-:Y:S01]  /*0450*/  ISETP.GT.U32.AND P0, PT, R13, R2, PT ;  /* 0x000000020d00720c */ /* 0x000fe20003f04070 */
[----:B-1----:R-:W1:-:S12]  /*0460*/  MUFU.RCP R8, R8 ;  /* 0x0000000800087308 */ /* 0x002e580000001000 */
[----:B------:R-:W-:-:S04]  /*0470*/  @!P0 IADD3 R2, R2, -R13, RZ ;  /* 0x8000000d02028210 */ /* 0x000fc80007ffe0ff */
[----:B------:R-:W-:Y:S02]  /*0480*/  ISETP.GT.U32.AND P0, PT, R13, R2, PT ;  /* 0x000000020d00720c */ /* 0x000fe40003f04070 */
[----:B-1----:R-:W-:Y:S01]  /*0490*/  IADD3 R3, R8, 0xffffffe, RZ ;  /* 0x0ffffffe08037810 */ /* 0x002fe20007ffe0ff */
[----:B------:R-:W-:Y:S01]  /*04a0*/  IMAD.HI.U32 R8, R7, R10, RZ ;  /* 0x0000000a07087227 */ /* 0x000fe200078e00ff */
[----:B------:R-:W-:-:S03]  /*04b0*/  LOP3.LUT R7, RZ, R6, RZ, 0x33, !PT ;  /* 0x00000006ff077212 */ /* 0x000fc600078e33ff */
[----:B------:R-:W-:Y:S01]  /*04c0*/  IMAD R10, R8, R15, R10 ;  /* 0x0000000f080a7224 */ /* 0x000fe200078e020a */
[----:B------:R-:W1:Y:S05]  /*04d0*/  F2I.FTZ.U32.TRUNC.NTZ R3, R3 ;  /* 0x0000000300037305 */ /* 0x000e6a000021f000 */
[----:B------:R-:W-:Y:S02]  /*04e0*/  @!P0 IADD3 R2, R2, -R13, RZ ;  /* 0x8000000d02028210 */ /* 0x000fe40007ffe0ff */
[----:B------:R-:W-:Y:S02]  /*04f0*/  ISETP.NE.AND P0, PT, R6, RZ, PT ;  /* 0x000000ff0600720c */ /* 0x000fe40003f05270 */
[----:B------:R-:W-:-:S02]  /*0500*/  @!P1 IADD3 R2, -R2, RZ, RZ ;  /* 0x000000ff02029210 */ /* 0x000fc40007ffe1ff */
[----:B------:R-:W-:Y:S02]  /*0510*/  ISETP.GT.U32.AND P2, PT, R13, R10, PT ;  /* 0x0000000a0d00720c */ /* 0x000fe40003f44070 */
[----:B------:R-:W-:Y:S02]  /*0520*/  LOP3.LUT R6, R9, R6, RZ, 0x3c, !PT ;  /* 0x0000000609067212 */ /* 0x000fe400078e3cff */
[----:B------:R-:W-:Y:S02]  /*0530*/  SEL R9, R7, R2, !P0 ;  /* 0x0000000207097207 */ /* 0x000fe40004000000 */
[----:B------:R-:W-:Y:S02]  /*0540*/  SHF.R.U32.HI R2, RZ, 0x4, R4 ;  /* 0x00000004ff027819 */ /* 0x000fe40000011604 */
[----:B------:R-:W-:Y:S02]  /*0550*/  IADD3 R0, R0, R9, RZ ;  /* 0x0000000900007210 */ /* 0x000fe40007ffe0ff */
[----:B-1----:R-:W-:-:S02]  /*0560*/  IADD3 R12, RZ, -R3, RZ ;  /* 0x80000003ff0c7210 */ /* 0x002fc40007ffe0ff */
[----:B------:R-:W-:Y:S02]  /*0570*/  ISETP.GE.AND P3, PT, R6, RZ, PT ;  /* 0x000000ff0600720c */ /* 0x000fe40003f66270 */
[----:B------:R-:W-:Y:S01]  /*0580*/  SGXT.U32 R9, R2, 0x4 ;  /* 0x000000040209781a */ /* 0x000fe20000000000 */
[----:B------:R-:W-:Y:S01]  /*0590*/  IMAD R11, R12, R31, RZ ;  /* 0x0000001f0c0b7224 */ /* 0x000fe200078e02ff */
[----:B------:R-:W-:Y:S02]  /*05a0*/  SHF.L.U32 R6, R0, 0x7, RZ ;  /* 0x0000000700067819 */ /* 0x000fe400000006ff */
[----:B------:R-:W-:Y:S02]  /*05b0*/  @!P2 IADD3 R10, R10, -R13, RZ ;  /* 0x8000000d0a0aa210 */ /* 0x000fe40007ffe0ff */
[----:B------:R-:W-:Y:S02]  /*05c0*/  MOV R2, RZ ;  /* 0x000000ff00027202 */ /* 0x000fe40000000f00 */
[----:B------:R-:W-:-:S02]  /*05d0*/  LOP3.LUT R14, R6, 0x10, R9, 0xfe, !PT ;  /* 0x00000010060e7812 */ /* 0x000fc400078efe09 */
[----:B------:R-:W-:Y:S01]  /*05e0*/  ISETP.GE.U32.AND P1, PT, R10, R13, PT ;  /* 0x0000000d0a00720c */ /* 0x000fe20003f26070 */
[----:B------:R-:W-:Y:S01]  /*05f0*/  IMAD.HI.U32 R2, R3, R11, R2 ;  /* 0x0000000b03027227 */ /* 0x000fe200078e0002 */
[C---:B------:R-:W-:Y:S02]  /*0600*/  LOP3.LUT R12, R6.reuse, R9, RZ, 0xfc, !PT ;  /* 0x00000009060c7212 */ /* 0x040fe400078efcff */
[----:B------:R-:W-:Y:S02]  /*0610*/  IABS R0, R5 ;  /* 0x0000000500007213 */ /* 0x000fe40000000000 */
[----:B------:R-:W-:Y:S02]  /*0620*/  IABS R13, R14 ;  /* 0x0000000e000d7213 */ /* 0x000fe40000000000 */
[----:B------:R-:W-:Y:S02]  /*0630*/  LOP3.LUT R18, R6, 0x20, R9, 0xfe, !PT ;  /* 0x0000002006127812 */ /* 0x000fe400078efe09 */
[----:B------:R-:W-:Y:S01]  /*0640*/  IABS R11, R12 ;  /* 0x0000000c000b7213 */ /* 0x000fe20000000000 */
[----:B------:R-:W-:Y:S01]  /*0650*/  IMAD.HI.U32 R3, R2, R13, RZ ;  /* 0x0000000d02037227 */ /* 0x000fe200078e00ff */
[----:B------:R-:W-:-:S02]  /*0660*/  IADD3 R16, RZ, -R0, RZ ;  /* 0x80000000ff107210 */ /* 0x000fc40007ffe0ff */
[----:B------:R-:W-:Y:S01]  /*0670*/  IABS R15, R18 ;  /* 0x00000012000f7213 */ /* 0x000fe20000000000 */
[----:B------:R-:W-:Y:S01]  /*0680*/  IMAD.HI.U32 R0, R2, R11, RZ ;  /* 0x0000000b02007227 */ /* 0x000fe200078e00ff */
[----:B------:R-:W-:Y:S02]  /*0690*/  @!P2 IADD3 R8, R8, 0x1, RZ ;  /* 0x000000010808a810 */ /* 0x000fe40007ffe0ff */
[----:B------:R-:W-:Y:S01]  /*06a0*/  LOP3.LUT R19, R6, 0x30, R9, 0xfe, !PT ;  /* 0x0000003006137812 */ /* 0x000fe200078efe09 */
[-C--:B------:R-:W-:Y:S01]  /*06b0*/  IMAD R10, R3, R16.reuse, R13 ;  /* 0x00000010030a7224 */ /* 0x080fe200078e020d */
[----:B------:R-:W-:Y:S01]  /*06c0*/  @P1 IADD3 R8, R8, 0x1, RZ ;  /* 0x0000000108081810 */ /* 0x000fe20007ffe0ff */
[----:B------:R-:W-:Y:S01]  /*06d0*/  IMAD.HI.U32 R3, R2, R15, RZ ;  /* 0x0000000f02037227 */ /* 0x000fe200078e00ff */
[----:B------:R-:W-:Y:S02]  /*06e0*/  IABS R13, R19 ;  /* 0x00000013000d7213 */ /* 0x000fe40000000000 */
[----:B------:R-:W-:Y:S01]  /*06f0*/  @!P3 IADD3 R8, -R8, RZ, RZ ;  /* 0x000000ff0808b210 */ /* 0x000fe20007ffe1ff */
[-C--:B------:R-:W-:Y:S01]  /*0700*/  IMAD R0, R0, R16.reuse, R11 ;  /* 0x0000001000007224 */ /* 0x080fe200078e020b */
[----:B------:R-:W-:Y:S01]  /*0710*/  LOP3.LUT R20, R6, 0x40, R9, 0xfe, !PT ;  /* 0x0000004006147812 */ /* 0x000fe200078efe09 */
[----:B------:R-:W-:Y:S01]  /*0720*/  IMAD R11, R3, R16, R15 ;  /* 0x00000010030b7224 */ /* 0x000fe200078e020f */
[----:B------:R-:W-:Y:S01]  /*0730*/  SEL R17, R7, R8, !P0 ;  /* 0x0000000807117207 */ /* 0x000fe20004000000 */
[----:B------:R-:W-:Y:S01]  /*0740*/  IMAD.HI.U32 R3, R2, R13, RZ ;  /* 0x0000000d02037227 */ /* 0x000fe200078e00ff */
[----:B------:R-:W-:-:S02]  /*0750*/  IABS R15, R20 ;  /* 0x00000014000f7213 */ /* 0x000fc40000000000 */
[----:B------:R-:W-:Y:S01]  /*0760*/  ISETP.GT.U32.AND P2, PT, R31, R0, PT ;  /* 0x000000001f00720c */ /* 0x000fe20003f44070 */
[----:B------:R-:W-:Y:S01]  /*0770*/  IMAD R8, R3, R16, R13 ;  /* 0x0000001003087224 */ /* 0x000fe200078e020d */
[----:B------:R-:W-:Y:S01]  /*0780*/  LOP3.LUT R21, R6, 0x50, R9, 0xfe, !PT ;  /* 0x0000005006157812 */ /* 0x000fe200078efe09 */
[----:B------:R-:W-:Y:S01]  /*0790*/  IMAD.HI.U32 R3, R2, R15, RZ ;  /* 0x0000000f02037227 */ /* 0x000fe200078e00ff */
[C---:B------:R-:W-:Y:S02]  /*07a0*/  ISETP.GT.U32.AND P1, PT, R31.reuse, R11, PT ;  /* 0x0000000b1f00720c */ /* 0x040fe40003f24070 */
[----:B------:R-:W-:Y:S02]  /*07b0*/  ISETP.GT.U32.AND P5, PT, R31, R8, PT ;  /* 0x000000081f00720c */ /* 0x000fe40003fa4070 */
[----:B------:R-:W-:Y:S01]  /*07c0*/  ISETP.GE.AND P0, PT, R12, RZ, PT ;  /* 0x000000ff0c00720c */ /* 0x000fe20003f06270 */
[----:B------:R-:W-:Y:S01]  /*07d0*/  IMAD R12, R3, R16, R15 ;  /* 0x00000010030c7224 */ /* 0x000fe200078e020f */
[----:B------:R-:W-:-:S02]  /*07e0*/  IABS R13, R21 ;  /* 0x00000015000d7213 */ /* 0x000fc40000000000 */
[----:B------:R-:W-:Y:S02]  /*07f0*/  LOP3.LUT R15, R6, 0x60, R9, 0xfe, !PT ;  /* 0x00000060060f7812 */ /* 0x000fe400078efe09 */
[----:B------:R-:W-:Y:S01]  /*0800*/  ISETP.GT.U32.AND P3, PT, R31, R10, PT ;  /* 0x0000000a1f00720c */ /* 0x000fe20003f64070 */
[----:B------:R-:W-:Y:S01]  /*0810*/  IMAD.HI.U32 R3, R2, R13, RZ ;  /* 0x0000000d02037227 */ /* 0x000fe200078e00ff */
[----:B------:R-:W-:Y:S02]  /*0820*/  IABS R7, R15 ;  /* 0x0000000f00077213 */ /* 0x000fe40000000000 */
[-C--:B------:R-:W-:Y:S01]  /*0830*/  @!P2 IADD3 R0, R0, -R31.reuse, RZ ;  /* 0x8000001f0000a210 */ /* 0x080fe20007ffe0ff */
[----:B------:R-:W-:Y:S01]  /*0840*/  IMAD R13, R3, R16, R13 ;  /* 0x00000010030d7224 */ /* 0x000fe200078e020d */
[----:B------:R-:W-:Y:S01]  /*0850*/  @!P5 IADD3 R8, R8, -R31, RZ ;  /* 0x8000001f0808d210 */ /* 0x000fe20007ffe0ff */
[----:B------:R-:W-:Y:S01]  /*0860*/  IMAD.HI.U32 R3, R2, R7, RZ ;  /* 0x0000000702037227 */ /* 0x000fe200078e00ff */
[----:B------:R-:W-:-:S02]  /*0870*/  ISETP.GT.U32.AND P2, PT, R31, R0, PT ;  /* 0x000000001f00720c */ /* 0x000fc40003f44070 */
[----:B------:R-:W-:Y:S02]  /*0880*/  ISETP.GT.U32.AND P6, PT, R31, R8, PT ;  /* 0x000000081f00720c */ /* 0x000fe40003fc4070 */
[-C--:B------:R-:W-:Y:S02]  /*0890*/  @!P1 IADD3 R11, R11, -R31.reuse, RZ ;  /* 0x8000001f0b0b9210 */ /* 0x080fe40007ffe0ff */
[----:B------:R-:W-:Y:S01]  /*08a0*/  ISETP.GE.AND P1, PT, R14, RZ, PT ;  /* 0x000000ff0e00720c */ /* 0x000fe20003f26270 */
[----:B------:R-:W-:Y:S01]  /*08b0*/  IMAD R14, R3, R16, R7 ;  /* 0x00000010030e7224 */ /* 0x000fe200078e0207 */
[----:B------:R-:W-:Y:S02]  /*08c0*/  @!P3 IADD3 R10, R10, -R31, RZ ;  /* 0x8000001f0a0ab210 */ /* 0x000fe40007ffe0ff */
[----:B------:R-:W-:Y:S02]  /*08d0*/  ISETP.GT.U32.AND P3, PT, R31, R12, PT ;  /* 0x0000000c1f00720c */ /* 0x000fe40003f64070 */
[----:B------:R-:W-:-:S02]  /*08e0*/  SHF.R.U32.HI R3, RZ, 0x5, R4 ;  /* 0x00000005ff037819 */ /* 0x000fc40000011604 */
[C---:B------:R-:W-:Y:S02]  /*08f0*/  ISETP.GT.U32.AND P4, PT, R31.reuse, R10, PT ;  /* 0x0000000a1f00720c */ /* 0x040fe40003f84070 */
[-C--:B------:R-:W-:Y:S02]  /*0900*/  @!P6 IADD3 R8, R8, -R31.reuse, RZ ;  /* 0x8000001f0808e210 */ /* 0x080fe40007ffe0ff */
[C---:B------:R-:W-:Y:S02]  /*0910*/  ISETP.GT.U32.AND P6, PT, R31.reuse, R14, PT ;  /* 0x0000000e1f00720c */ /* 0x040fe40003fc4070 */
[----:B------:R-:W-:Y:S02]  /*0920*/  @!P2 IADD3 R0, R0, -R31, RZ ;  /* 0x8000001f0000a210 */ /* 0x000fe40007ffe0ff */
[----:B------:R-:W-:Y:S02]  /*0930*/  ISETP.GT.U32.AND P2, PT, R31, R13, PT ;  /* 0x0000000d1f00720c */ /* 0x000fe40003f44070 */
[----:B------:R-:W-:-:S02]  /*0940*/  SGXT.U32 R3, R3, 0x3 ;  /* 0x000000030303781a */ /* 0x000fc40000000000 */
[----:B------:R-:W-:Y:S02]  /*0950*/  MOV R7, R0 ;  /* 0x0000000000077202 */ /* 0x000fe40000000f00 */
[C---:B------:R-:W-:Y:S02]  /*0960*/  LOP3.LUT R0, R6.reuse, R3, RZ, 0xfc, !PT ;  /* 0x0000000306007212 */ /* 0x040fe400078efcff */
[----:B------:R-:W-:Y:S02]  /*0970*/  LOP3.LUT R6, R6, 0x70, R9, 0xfe, !PT ;  /* 0x0000007006067812 */ /* 0x000fe400078efe09 */
[-C--:B------:R-:W-:Y:S02]  /*0980*/  @!P6 IADD3 R14, R14, -R31.reuse, RZ ;  /* 0x8000001f0e0ee210 */ /* 0x080fe40007ffe0ff */
[----:B------:R-:W-:Y:S02]  /*0990*/  @!P3 IADD3 R12, R12, -R31, RZ ;  /* 0x8000001f0c0cb210 */ /* 0x000fe40007ffe0ff */
[----:B------:R-:W-:-:S02]  /*09a0*/  IABS R3, R6 ;  /* 0x0000000600037213 */ /* 0x000fc40000000000 */
[C---:B------:R-:W-:Y:S02]  /*09b0*/  ISETP.GT.U32.AND P6, PT, R31.reuse, R14, PT ;  /* 0x0000000e1f00720c */ /* 0x040fe40003fc4070 */
[----:B------:R-:W-:Y:S01]  /*09c0*/  @!P4 IADD3 R10, R10, -R31, RZ ;  /* 0x8000001f0a0ac210 */ /* 0x000fe20007ffe0ff */
[----:B------:R-:W-:Y:S01]  /*09d0*/  IMAD.HI.U32 R2, R2, R3, RZ ;  /* 0x0000000302027227 */ /* 0x000fe200078e00ff */
[----:B------:R-:W-:Y:S02]  /*09e0*/  ISETP.GT.U32.AND P4, PT, R31, R12, PT ;  /* 0x0000000c1f00720c */ /* 0x000fe40003f84070 */
[----:B------:R-:W-:Y:S01]  /*09f0*/  @!P2 IADD3 R13, R13, -R31, RZ ;  /* 0x8000001f0d0da210 */ /* 0x000fe20007ffe0ff */
[----:B------:R-:W-:Y:S01]  /*0a00*/  IMAD R3, R2, R16, R3 ;  /* 0x0000001002037224 */ /* 0x000fe200078e0203 */
[----:B------:R-:W-:Y:S02]  /*0a10*/  @!P0 IADD3 R7, -R7, RZ, RZ ;  /* 0x000000ff07078210 */ /* 0x000fe40007ffe1ff */
[----:B------:R-:W-:-:S02]  /*0a20*/  ISETP.GT.U32.AND P0, PT, R31, R13, PT ;  /* 0x0000000d1f00720c */ /* 0x000fc40003f04070 */
[----:B------:R-:W-:Y:S02]  /*0a30*/  ISETP.GT.U32.AND P5, PT, R31, R11, PT ;  /* 0x0000000b1f00720c */ /* 0x000fe40003fa4070 */
[----:B------:R-:W-:Y:S02]  /*0a40*/  SHF.L.U32 R74, R17, 0x7, RZ ;  /* 0x00000007114a7819 */ /* 0x000fe400000006ff */
[----:B------:R-:W-:Y:S02]  /*0a50*/  @!P6 IADD3 R14, R14, -R31, RZ ;  /* 0x8000001f0e0ee210 */ /* 0x000fe40007ffe0ff */
[----:B------:R-:W-:Y:S02]  /*0a60*/  SHF.R.S32.HI R17, RZ, 0x18, R17 ;  /* 0x00000018ff117819 */ /* 0x000fe40000011411 */
[----:B------:R-:W-:Y:S02]  /*0a70*/  ISETP.GT.U32.AND P6, PT, R31, R3, PT ;  /* 0x000000031f00720c */ /* 0x000fe40003fc4070 */
[----:B------:R-:W-:-:S02]  /*0a80*/  @!P4 IADD3 R12, R12, -R31, RZ ;  /* 0x8000001f0c0cc210 */ /* 0x000fc40007ffe0ff */
[----:B------:R-:W-:Y:S02]  /*0a90*/  ISETP.GE.AND P4, PT, R21, RZ, PT ;  /* 0x000000ff1500720c */ /* 0x000fe40003f86270 */
[----:B------:R-:W-:Y:S02]  /*0aa0*/  SGXT R2, R17, 0x1 ;  /* 0x000000011102781a */ /* 0x000fe40000000200 */
[C---:B------:R-:W-:Y:S02]  /*0ab0*/  LOP3.LUT R21, R74.reuse, R9, RZ, 0xfc, !PT ;  /* 0x000000094a157212 */ /* 0x040fe400078efcff */
[C-C-:B------:R-:W-:Y:S02]  /*0ac0*/  LOP3.LUT R23, R74.reuse, 0x10, R9.reuse, 0xfe, !PT ;  /* 0x000000104a177812 */ /* 0x140fe400078efe09 */
[C-C-:B------:R-:W-:Y:S02]  /*0ad0*/  LOP3.LUT R25, R74.reuse, 0x20, R9.reuse, 0xfe, !PT ;  /* 0x000000204a197812 */ /* 0x140fe400078efe09 */
[----:B------:R-:W-:-:S02]  /*0ae0*/  LOP3.LUT R27, R74, 0x30, R9, 0xfe, !PT ;  /* 0x000000304a1b7812 */ /* 0x000fc400078efe09 */
[-C--:B------:R-:W-:Y:S02]  /*0af0*/  @!P0 IADD3 R13, R13, -R31.reuse, RZ ;  /* 0x8000001f0d0d8210 */ /* 0x080fe40007ffe0ff */
[----:B------:R-:W-:Y:S02]  /*0b00*/  @!P5 IADD3 R11, R11, -R31, RZ ;  /* 0x8000001f0b0bd210 */ /* 0x000fe40007ffe0ff */
[----:B------:R-:W-:Y:S02]  /*0b10*/  @!P1 IADD3 R10, -R10, RZ, RZ ;  /* 0x000000ff0a0a9210 */ /* 0x000fe40007ffe1ff */
[----:B------:R-:W-:Y:S02]  /*0b20*/  ISETP.GE.AND P0, PT, R6, RZ, PT ;  /* 0x000000ff0600720c */ /* 0x000fe40003f06270 */
[----:B------:R-:W-:Y:S02]  /*0b30*/  ISETP.GE.AND P5, PT, R19, RZ, PT ;  /* 0x000000ff1300720c */ /* 0x000fe40003fa6270 */
[----:B------:R-:W-:-:S02]  /*0b40*/  ISETP.GE.AND P1, PT, R15, RZ, PT ;  /* 0x000000ff0f00720c */ /* 0x000fc40003f26270 */
[C---:B------:R-:W-:Y:S02]  /*0b50*/  LEA.HI R6, R2.reuse, R21, RZ, 0x7 ;  /* 0x0000001502067211 */ /* 0x040fe400078f38ff */
[C---:B------:R-:W-:Y:S02]  /*0b60*/  LEA.HI R15, R2.reuse, R23, RZ, 0x7 ;  /* 0x00000017020f7211 */ /* 0x040fe400078f38ff */
[C---:B------:R-:W-:Y:S02]  /*0b70*/  LEA.HI R17, R2.reuse, R25, RZ, 0x7 ;  /* 0x0000001902117211 */ /* 0x040fe400078f38ff */
[----:B------:R-:W-:Y:S02]  /*0b80*/  LEA.HI R19, R2, R27, RZ, 0x7 ;  /* 0x0000001b02137211 */ /* 0x000fe400078f38ff */
[----:B------:R-:W-:Y:S02]  /*0b90*/  ISETP.GE.AND P3, PT, R18, RZ, PT ;  /* 0x000000ff1200720c */ /* 0x000fe40003f66270 */
[----:B------:R-:W-:-:S02]  /*0ba0*/  ISETP.GE.AND P2, PT, R20, RZ, PT ;  /* 0x000000ff1400720c */ /* 0x000fc40003f46270 */
[----:B------:R-:W-:Y:S02]  /*0bb0*/  LOP3.LUT R6, R6, 0xffffff80, RZ, 0xc0, !PT ;  /* 0xffffff8006067812 */ /* 0x000fe400078ec0ff */
[----:B------:R-:W-:Y:S02]  /*0bc0*/  LOP3.LUT R16, R15, 0xffffff80, RZ, 0xc0, !PT ;  /* 0xffffff800f107812 */ /* 0x000fe400078ec0ff */
[----:B------:R-:W-:Y:S02]  /*0bd0*/  LOP3.LUT R18, R17, 0xffffff80, RZ, 0xc0, !PT ;  /* 0xffffff8011127812 */ /* 0x000fe400078ec0ff */
[----:B------:R-:W-:Y:S02]  /*0be0*/  LOP3.LUT R20, R19, 0xffffff80, RZ, 0xc0, !PT ;  /* 0xffffff8013147812 */ /* 0x000fe400078ec0ff */
[----:B------:R-:W-:Y:S02]  /*0bf0*/  @!P6 IADD3 R3, R3, -R31, RZ ;  /* 0x8000001f0303e210 */ /* 0x000fe40007ffe0ff */
[----:B------:R-:W-:-:S02]  /*0c00*/  IADD3 R15, R21, -R6, RZ ;  /* 0x80000006150f7210 */ /* 0x000fc40007ffe0ff */
[----:B------:R-:W-:Y:S02]  /*0c10*/  IADD3 R17, R23, -R16, RZ ;  /* 0x8000001017117210 */ /* 0x000fe40007ffe0ff */
[----:B------:R-:W-:Y:S02]  /*0c20*/  IADD3 R19, R25, -R18, RZ ;  /* 0x8000001219137210 */ /* 0x000fe40007ffe0ff */
[----:B------:R-:W-:Y:S02]  /*0c30*/  IADD3 R21, R27, -R20, RZ ;  /* 0x800000141b157210 */ /* 0x000fe40007ffe0ff */
[----:B------:R-:W-:Y:S02]  /*0c40*/  ISETP.GT.U32.AND P6, PT, R31, R3, PT ;  /* 0x000000031f00720c */ /* 0x000fe40003fc4070 */
[C-C-:B------:R-:W-:Y:S02]  /*0c50*/  LOP3.LUT R23, R74.reuse, 0x40, R9.reuse, 0xfe, !PT ;  /* 0x000000404a177812 */ /* 0x140fe400078efe09 */
[----:B------:R-:W-:-:S02]  /*0c60*/  LOP3.LUT R25, R74, 0x50, R9, 0xfe, !PT ;  /* 0x000000504a197812 */ /* 0x000fc400078efe09 */
[C-C-:B------:R-:W-:Y:S02]  /*0c70*/  LOP3.LUT R27, R74.reuse, 0x60, R9.reuse, 0xfe, !PT ;  /* 0x000000604a1b7812 */ /* 0x140fe400078efe09 */
[----:B------:R-:W-:Y:S02]  /*0c80*/  LOP3.LUT R29, R74, 0x70, R9, 0xfe, !PT ;  /* 0x000000704a1d7812 */ /* 0x000fe400078efe09 */
[C---:B------:R-:W-:Y:S02]  /*0c90*/  LEA.HI R6, R2.reuse, R23, RZ, 0x7 ;  /* 0x0000001702067211 */ /* 0x040fe400078f38ff */
[C---:B------:R-:W-:Y:S02]  /*0ca0*/  LEA.HI R16, R2.reuse, R25, RZ, 0x7 ;  /* 0x0000001902107211 */ /* 0x040fe400078f38ff */
[C---:B------:R-:W-:Y:S02]  /*0cb0*/  LEA.HI R18, R2.reuse, R27, RZ, 0x7 ;  /* 0x0000001b02127211 */ /* 0x040fe400078f38ff */
[----:B------:R-:W-:-:S02]  /*0cc0*/  LEA.HI R2, R2, R29, RZ, 0x7 ;  /* 0x0000001d02027211 */ /* 0x000fc400078f38ff */
[----:B------:R-:W-:Y:S02]  /*0cd0*/  @!P6 IADD3 R3, R3, -R31, RZ ;  /* 0x8000001f0303e210 */ /* 0x000fe40007ffe0ff */
[----:B------:R-:W-:Y:S02]  /*0ce0*/  LOP3.LUT R2, R2, 0xffffff80, RZ, 0xc0, !PT ;  /* 0xffffff8002027812 */ /* 0x000fe400078ec0ff */
[----:B------:R-:W-:Y:S02]  /*0cf0*/  ISETP.NE.AND P6, PT, R5, RZ, PT ;  /* 0x000000ff0500720c */ /* 0x000fe40003fc5270 */
[----:B------:R-:W-:Y:S02]  /*0d00*/  IADD3 R29, R29, -R2, RZ ;  /* 0x800000021d1d7210 */ /* 0x000fe40007ffe0ff */
[----:B------:R-:W-:Y:S02]  /*0d10*/  LOP3.LUT R2, RZ, R5, RZ, 0x33, !PT ;  /* 0x00000005ff027212 */ /* 0x000fe400078e33ff */
[----:B------:R-:W-:-:S02]  /*0d20*/  @!P3 IADD3 R11, -R11, RZ, RZ ;  /* 0x000000ff0b0bb210 */ /* 0x000fc40007ffe1ff */
[----:B------:R-:W-:Y:S02]  /*0d30*/  @!P5 IADD3 R8, -R8, RZ, RZ ;  /* 0x000000ff0808d210 */ /* 0x000fe40007ffe1ff */
[----:B------:R-:W-:Y:S02]  /*0d40*/  @!P2 IADD3 R12, -R12, RZ, RZ ;  /* 0x000000ff0c0ca210 */ /* 0x000fe40007ffe1ff */
[----:B------:R-:W-:Y:S02]  /*0d50*/  @!P4 IADD3 R13, -R13, RZ, RZ ;  /* 0x000000ff0d0dc210 */ /* 0x000fe40007ffe1ff */
[----:B------:R-:W-:Y:S02]  /*0d60*/  @!P1 IADD3 R14, -R14, RZ, RZ ;  /* 0x000000ff0e0e9210 */ /* 0x000fe40007ffe1ff */
[----:B------:R-:W-:Y:S02]  /*0d70*/  @!P0 IADD3 R3, -R3, RZ, RZ ;  /* 0x000000ff03038210 */ /* 0x000fe40007ffe1ff */
[----:B------:R-:W-:-:S02]  /*0d80*/  SEL R33, R2, R10, !P6 ;  /* 0x0000000a02217207 */ /* 0x000fc40007000000 */
[----:B------:R-:W-:Y:S02]  /*0d90*/  LOP3.LUT R6, R6, 0xffffff80, RZ, 0xc0, !PT ;  /* 0xffffff8006067812 */ /* 0x000fe400078ec0ff */
[C---:B------:R-:W-:Y:S02]  /*0da0*/  SEL R31, R2.reuse, R7, !P6 ;  /* 0x00000007021f7207 */ /* 0x040fe40007000000 */
[----:B------:R-:W-:Y:S02]  /*0db0*/  SEL R35, R2, R11, !P6 ;  /* 0x0000000b02237207 */ /* 0x000fe40007000000 */
[----:B------:R-:W-:Y:S02]  /*0dc0*/  LOP3.LUT R10, R122, 0x3c, RZ, 0xc0, !PT ;  /* 0x0000003c7a0a7812 */ /* 0x000fe400078ec0ff */
[C---:B------:R-:W-:Y:S02]  /*0dd0*/  SEL R37, R2.reuse, R8, !P6 ;  /* 0x0000000802257207 */ /* 0x040fe40007000000 */
[C---:B------:R-:W-:Y:S01]  /*0de0*/  SEL R39, R2.reuse, R12, !P6 ;  /* 0x0000000c02277207 */ /* 0x040fe20007000000 */
[--C-:B------:R-:W-:Y:S01]  /*0df0*/  IMAD R58, R31, 0xb0, R10.reuse ;  /* 0x000000b01f3a7824 */ /* 0x100fe200078e020a */
[C---:B------:R-:W-:Y:S01]  /*0e00*/  SEL R13, R2.reuse, R13, !P6 ;  /* 0x0000000d020d7207 */ /* 0x040fe20007000000 */
[--C-:B------:R-:W-:Y:S01]  /*0e10*/  IMAD R60, R33, 0xb0, R10.reuse ;  /* 0x000000b0213c7824 */ /* 0x100fe200078e020a */
[C---:B------:R-:W-:Y:S01]  /*0e20*/  SEL R41, R2.reuse, R14, !P6 ;  /* 0x0000000e02297207 */ /* 0x040fe20007000000 */
[--C-:B------:R-:W-:Y:S01]  /*0e30*/  IMAD R62, R35, 0xb0, R10.reuse ;  /* 0x000000b0233e7824 */ /* 0x100fe200078e020a */
[----:B------:R-:W-:Y:S01]  /*0e40*/  SEL R11, R2, R3, !P6 ;  /* 0x00000003020b7207 */ /* 0x000fe20007000000 */
[--C-:B------:R-:W-:Y:S01]  /*0e50*/  IMAD R64, R37, 0xb0, R10.reuse ;  /* 0x000000b025407824 */ /* 0x100fe200078e020a */
[----:B------:R-:W-:Y:S01]  /*0e60*/  LOP3.LUT R16, R16, 0xffffff80, RZ, 0xc0, !PT ;  /* 0xffffff8010107812 */ /* 0x000fe200078ec0ff */
[--C-:B------:R-:W-:Y:S01]  /*0e70*/  IMAD R66, R39, 0xb0, R10.reuse ;  /* 0x000000b027427824 */ /* 0x100fe200078e020a */
[----:B------:R-:W-:Y:S01]  /*0e80*/  LOP3.LUT R18, R18, 0xffffff80, RZ, 0xc0, !PT ;  /* 0xffffff8012127812 */ /* 0x000fe200078ec0ff */
[-C--:B------:R-:W-:Y:S01]  /*0e90*/  IMAD.WIDE R58, R58, R73.reuse, c[0x0][0x168] ;  /* 0x00005a003a3a7625 */ /* 0x080fe200078e0249 */
[C---:B------:R-:W-:Y:S01]  /*0ea0*/  LOP3.LUT R2, R9.reuse, 0x10, RZ, 0xfc, !PT ;  /* 0x0000001009027812 */ /* 0x040fe200078efcff */
[----:B------:R-:W-:Y:S01]  /*0eb0*/  CS2R R30, SRZ ;  /* 0x00000000001e7805 */ /* 0x000fe2000001ff00 */
[----:B------:R-:W-:Y:S01]  /*0ec0*/  LOP3.LUT R3, R9, 0x20, RZ, 0xfc, !PT ;  /* 0x0000002009037812 */ /* 0x000fe200078efcff */
[--C-:B------:R-:W-:Y:S01]  /*0ed0*/  IMAD R68, R13, 0xb0, R10.reuse ;  /* 0x000000b00d447824 */ /* 0x100fe200078e020a */
[----:B------:R-:W-:Y:S01]  /*0ee0*/  IADD3 R23, R23, -R6, RZ ;  /* 0x8000000617177210 */ /* 0x000fe20007ffe0ff */
[-C--:B------:R-:W-:Y:S01]  /*0ef0*/  IMAD.WIDE R60, R60, R73.reuse, c[0x0][0x168] ;  /* 0x00005a003c3c7625 */ /* 0x080fe200078e0249 */
[C---:B------:R-:W-:Y:S01]  /*0f00*/  LOP3.LUT R5, R9.reuse, 0x30, RZ, 0xfc, !PT ;  /* 0x0000003009057812 */ /* 0x040fe200078efcff */
[----:B------:R-:W-:Y:S01]  /*0f10*/  CS2R R32, SRZ ;  /* 0x0000000000207805 */ /* 0x000fe2000001ff00 */
[----:B------:R-:W-:Y:S01]  /*0f20*/  LOP3.LUT R6, R9, 0x40, RZ, 0xfc, !PT ;  /* 0x0000004009067812 */ /* 0x000fe200078efcff */
[--C-:B------:R-:W-:Y:S01]  /*0f30*/  IMAD R17, R17, 0xb0, R10.reuse ;  /* 0x000000b011117824 */ /* 0x100fe200078e020a */
[----:B------:R-:W-:Y:S01]  /*0f40*/  LEA R121, R9, R10, 0x6 ;  /* 0x0000000a09797211 */ /* 0x000fe200078e30ff */
[--C-:B------:R-:W-:Y:S01]  /*0f50*/  IMAD R19, R19, 0xb0, R10.reuse ;  /* 0x000000b013137824 */ /* 0x100fe200078e020a */
[----:B------:R-:W-:Y:S01]  /*0f60*/  IADD3 R25, R25, -R16, RZ ;  /* 0x8000001019197210 */ /* 0x000fe20007ffe0ff */
[--C-:B------:R-:W-:Y:S01]  /*0f70*/  IMAD R48, R21, 0xb0, R10.reuse ;  /* 0x000000b015307824 */ /* 0x100fe200078e020a */
[----:B------:R-:W-:Y:S01]  /*0f80*/  IADD3 R27, R27, -R18, RZ ;  /* 0x800000121b1b7210 */ /* 0x000fe20007ffe0ff */
[--C-:B------:R-:W-:Y:S01]  /*0f90*/  IMAD R50, R23, 0xb0, R10.reuse ;  /* 0x000000b017327824 */ /* 0x100fe200078e020a */
[----:B------:R-:W-:Y:S01]  /*0fa0*/  LOP3.LUT R7, R9, 0x50, RZ, 0xfc, !PT ;  /* 0x0000005009077812 */ /* 0x000fe200078efcff */
[--C-:B------:R-:W-:Y:S01]  /*0fb0*/  IMAD R52, R25, 0xb0, R10.reuse ;  /* 0x000000b019347824 */ /* 0x100fe200078e020a */
[-C--:B------:R-:W-:Y:S01]  /*0fc0*/  LEA R123, R2, R10.reuse, 0x6 ;  /* 0x0000000a027b7211 */ /* 0x080fe200078e30ff */
        /* <DEDUP_REMOVED lines=8> */
[-C--:B------:R-:W-:Y:S01]  /*1050*/  IMAD.WIDE R62, R62, R73.reuse, c[0x0][0x168] ;  /* 0x00005a003e3e7625 */ /* 0x080fe200078e0249 */
[-C--:B------:R-:W-:Y:S01]  /*1060*/  LEA R6, R6, R10.reuse, 0x6 ;  /* 0x0000000a06067211 */ /* 0x080fe200078e30ff */
[----:B------:R-:W-:Y:S01]  /*1070*/  CS2R R20, SRZ ;  /* 0x0000000000147805 */ /* 0x000fe2000001ff00 */
[----:B------:R-:W-:Y:S01]  /*1080*/  SHF.L.U32 R121, R121, 0x2, RZ ;  /* 0x0000000279797819 */ /* 0x000fe200000006ff */
[----:B------:R-:W-:Y:S01]  /*1090*/  IMAD R11, R11, 0xb0, R10 ;  /* 0x000000b00b0b7824 */ /* 0x000fe200078e020a */
[-C--:B------:R-:W-:Y:S01]  /*10a0*/  LEA R7, R7, R10.reuse, 0x6 ;  /* 0x0000000a07077211 */ /* 0x080fe200078e30ff */
[-C--:B------:R-:W-:Y:S01]  /*10b0*/  IMAD.WIDE R64, R64, R73.reuse, c[0x0][0x168] ;  /* 0x00005a0040407625 */ /* 0x080fe200078e0249 */
[----:B------:R-:W-:Y:S01]  /*10c0*/  SHF.L.U32 R123, R123, 0x2, RZ ;  /* 0x000000027b7b7819 */ /* 0x000fe200000006ff */
[----:B------:R1:W-:Y:S01]  /*10d0*/  LDGSTS.E.BYPASS.128 [R121], [R58.64] ;  /* 0x000000003a797fae */ /* 0x0003e2000b901c4a */
[-C--:B------:R-:W-:Y:S01]  /*10e0*/  LEA R8, R8, R10.reuse, 0x6 ;  /* 0x0000000a08087211 */ /* 0x080fe200078e30ff */
[-C--:B------:R-:W-:Y:S01]  /*10f0*/  IMAD.WIDE R66, R66, R73.reuse, c[0x0][0x168] ;  /* 0x00005a0042427625 */ /* 0x080fe200078e0249 */
[----:B------:R-:W-:Y:S01]  /*1100*/  SHF.L.U32 R125, R3, 0x2, RZ ;  /* 0x00000002037d7819 */ /* 0x000fe200000006ff */
[----:B------:R1:W-:Y:S01]  /*1110*/  LDGSTS.E.BYPASS.128 [R123], [R60.64] ;  /* 0x000000003c7b7fae */ /* 0x0003e2000b901c4a */
[----:B------:R-:W-:Y:S01]  /*1120*/  LEA R9, R9, R10, 0x6 ;  /* 0x0000000a09097211 */ /* 0x000fe200078e30ff */
[-C--:B------:R-:W-:Y:S01]  /*1130*/  IMAD.WIDE R68, R68, R73.reuse, c[0x0][0x168] ;  /* 0x00005a0044447625 */ /* 0x080fe200078e0249 */
[----:B------:R-:W-:Y:S01]  /*1140*/  SHF.L.U32 R127, R5, 0x2, RZ ;  /* 0x00000002057f7819 */ /* 0x000fe200000006ff */
[----:B------:R1:W-:Y:S01]  /*1150*/  LDGSTS.E.BYPASS.128 [R125], [R62.64] ;  /* 0x000000003e7d7fae */ /* 0x0003e2000b901c4a */
[----:B------:R-:W-:Y:S01]  /*1160*/  SHF.L.U32 R129, R6, 0x2, RZ ;  /* 0x0000000206817819 */ /* 0x000fe200000006ff */
[-C--:B------:R-:W-:Y:S01]  /*1170*/  IMAD.WIDE R2, R2, R73.reuse, c[0x0][0x170] ;  /* 0x00005c0002027625 */ /* 0x080fe200078e0249 */
[----:B------:R-:W-:Y:S01]  /*1180*/  SHF.L.U32 R131, R7, 0x2, RZ ;  /* 0x0000000207837819 */ /* 0x000fe200000006ff */
[----:B------:R1:W-:Y:S01]  /*1190*/  LDGSTS.E.BYPASS.128 [R127], [R64.64] ;  /* 0x00000000407f7fae */ /* 0x0003e2000b901c4a */
[----:B------:R-:W-:Y:S01]  /*11a0*/  SHF.L.U32 R133, R8, 0x2, RZ ;  /* 0x0000000208857819 */ /* 0x000fe200000006ff */
[-C--:B------:R-:W-:Y:S01]  /*11b0*/  IMAD.WIDE R44, R17, R73.reuse, c[0x0][0x170] ;  /* 0x00005c00112c7625 */ /* 0x080fe200078e0249 */
[----:B------:R-:W-:Y:S01]  /*11c0*/  SHF.L.U32 R135, R9, 0x2, RZ ;  /* 0x0000000209877819 */ /* 0x000fe200000006ff */
[----:B------:R1:W-:Y:S01]  /*11d0*/  LDGSTS.E.BYPASS.128 [R129], [R66.64] ;  /* 0x0000000042817fae */ /* 0x0003e2000b901c4a */
[----:B------:R-:W-:Y:S01]  /*11e0*/  ISETP.GE.U32.AND P0, PT, R10, 0x30, PT ;  /* 0x000000300a00780c */ /* 0x000fe20003f06070 */
[-C--:B------:R-:W-:Y:S01]  /*11f0*/  IMAD.WIDE R46, R19, R73.reuse, c[0x0][0x170] ;  /* 0x00005c00132e7625 */ /* 0x080fe200078e0249 */
[----:B------:R-:W-:Y:S01]  /*1200*/  CS2R R22, SRZ ;  /* 0x0000000000167805 */ /* 0x000fe2000001ff00 */
[----:B------:R1:W-:Y:S01]  /*1210*/  LDGSTS.E.BYPASS.128 [R131], [R68.64] ;  /* 0x0000000044837fae */ /* 0x0003e2000b901c4a */
[----:B------:R-:W-:Y:S01]  /*1220*/  CS2R R24, SRZ ;  /* 0x0000000000187805 */ /* 0x000fe2000001ff00 */
[-C--:B------:R-:W-:Y:S01]  /*1230*/  IMAD.WIDE R48, R48, R73.reuse, c[0x0][0x170] ;  /* 0x00005c0030307625 */ /* 0x080fe200078e0249 */
[----:B------:R-:W-:Y:S01]  /*1240*/  CS2R R26, SRZ ;  /* 0x00000000001a7805 */ /* 0x000fe2000001ff00 */
[----:B------:R-:W-:Y:S01]  /*1250*/  CS2R R28, SRZ ;  /* 0x00000000001c7805 */ /* 0x000fe2000001ff00 */
[----:B------:R-:W-:Y:S01]  /*1260*/  CS2R R34, SRZ ;  /* 0x0000000000227805 */ /* 0x000fe2000001ff00 */
[-C--:B------:R-:W-:Y:S01]  /*1270*/  IMAD.WIDE R50, R50, R73.reuse, c[0x0][0x170] ;  /* 0x00005c0032327625 */ /* 0x080fe200078e0249 */
[----:B------:R-:W-:Y:S01]  /*1280*/  CS2R R36, SRZ ;  /* 0x0000000000247805 */ /* 0x000fe2000001ff00 */
[----:B------:R-:W-:Y:S01]  /*1290*/  CS2R R38, SRZ ;  /* 0x0000000000267805 */ /* 0x000fe2000001ff00 */
[----:B------:R-:W-:Y:S01]  /*12a0*/  CS2R R40, SRZ ;  /* 0x0000000000287805 */ /* 0x000fe2000001ff00 */
[----:B------:R-:W-:Y:S01]  /*12b0*/  IMAD.WIDE R52, R52, R73, c[0x0][0x170] ;  /* 0x00005c0034347625 */ /* 0x000fe200078e0249 */
[----:B------:R-:W-:-:S03]  /*12c0*/  LOP3.LUT R122, R122, 0x7c, RZ, 0xc0, !PT ;  /* 0x0000007c7a7a7812 */ /* 0x000fc600078ec0ff */
[----:B------:R-:W-:-:S04]  /*12d0*/  IMAD.WIDE R54, R54, R73, c[0x0][0x170] ;  /* 0x00005c0036367625 */ /* 0x000fc800078e0249 */
[----:B------:R-:W-:-:S04]  /*12e0*/  IMAD.WIDE R56, R56, R73, c[0x0][0x170] ;  /* 0x00005c0038387625 */ /* 0x000fc800078e0249 */
[----:B------:R-:W-:-:S04]  /*12f0*/  IMAD.WIDE R70, R70, R73, c[0x0][0x168] ;  /* 0x00005a0046467625 */ /* 0x000fc800078e0249 */
[----:B------:R-:W-:Y:S01]  /*1300*/  IMAD.WIDE R72, R11, R73, c[0x0][0x168] ;  /* 0x00005a000b487625 */ /* 0x000fe200078e0249 */
[----:B------:R1:W-:Y:S04]  /*1310*/  LDGSTS.E.BYPASS.128 [R133], [R70.64] ;  /* 0x0000000046857fae */ /* 0x0003e8000b901c4a */
[----:B------:R1:W-:Y:S04]  /*1320*/  LDGSTS.E.BYPASS.128 [R135], [R72.64] ;  /* 0x0000000048877fae */ /* 0x0003e8000b901c4a */
[----:B------:R-:W0:Y:S04]  /*1330*/  LDGDEPBAR ;  /* 0x00000000000079af */ /* 0x000e280000000000 */
[----:B------:R1:W-:Y:S04]  /*1340*/  LDGSTS.E.BYPASS.128 [R121+0x20000], [R2.64] ;  /* 0x2000000002797fae */ /* 0x0003e8000b901c4a */
[----:B------:R1:W-:Y:S04]  /*1350*/  LDGSTS.E.BYPASS.128 [R123+0x20000], [R44.64] ;  /* 0x200000002c7b7fae */ /* 0x0003e8000b901c4a */
[----:B------:R1:W-:Y:S04]  /*1360*/  LDGSTS.E.BYPASS.128 [R125+0x20000], [R46.64] ;  /* 0x200000002e7d7fae */ /* 0x0003e8000b901c4a */
[----:B------:R1:W-:Y:S04]  /*1370*/  LDGSTS.E.BYPASS.128 [R127+0x20000], [R48.64] ;  /* 0x20000000307f7fae */ /* 0x0003e8000b901c4a */
[----:B------:R1:W-:Y:S04]  /*1380*/  LDGSTS.E.BYPASS.128 [R129+0x20000], [R50.64] ;  /* 0x2000000032817fae */ /* 0x0003e8000b901c4a */
[----:B------:R1:W-:Y:S04]  /*1390*/  LDGSTS.E.BYPASS.128 [R131+0x20000], [R52.64] ;  /* 0x2000000034837fae */ /* 0x0003e8000b901c4a */
[----:B------:R1:W-:Y:S04]  /*13a0*/  LDGSTS.E.BYPASS.128 [R133+0x20000], [R54.64] ;  /* 0x2000000036857fae */ /* 0x0003e8000b901c4a */
[----:B------:R1:W-:Y:S04]  /*13b0*/  LDGSTS.E.BYPASS.128 [R135+0x20000], [R56.64] ;  /* 0x2000000038877fae */ /* 0x0003e8000b901c4a */
[----:B------:R-:W0:Y:S04]  /*13c0*/  LDGDEPBAR ;  /* 0x00000000000079af */ /* 0x000e280000000000 */
[----:B------:R-:W-:Y:S06]  /*13d0*/  BAR.SYNC 0x0 ;  /* 0x0000000000007b1d */ /* 0x000fec0000000000 */
[----:B------:R-:W-:Y:S01]  /*13e0*/  @!PT LDS RZ, [RZ] ;  /* 0x00000000fffff984 */ /* 0x000fe20000000800 */
[----:B------:R-:W-:Y:S01]  /*13f0*/  @!PT LDS RZ, [RZ] ;  /* 0x00000000fffff984 */ /* 0x000fe20000000800 */
[----:B------:R-:W-:Y:S01]  /*1400*/  @!PT LDS RZ, [RZ] ;  /* 0x00000000fffff984 */ /* 0x000fe20000000800 */
[----:B------:R1:W-:Y:S04]  /*1410*/  LDGSTS.E.BYPASS.128 [R121+0x8000], [R58.64+0x100] ;  /* 0x080001003a797fae */ /* 0x0003e8000b901c4a */
[----:B------:R1:W-:Y:S04]  /*1420*/  LDGSTS.E.BYPASS.128 [R123+0x8000], [R60.64+0x100] ;  /* 0x080001003c7b7fae */ /* 0x0003e8000b901c4a */
[----:B------:R1:W-:Y:S04]  /*1430*/  LDGSTS.E.BYPASS.128 [R125+0x8000], [R62.64+0x100] ;  /* 0x080001003e7d7fae */ /* 0x0003e8000b901c4a */
[----:B------:R1:W-:Y:S04]  /*1440*/  LDGSTS.E.BYPASS.128 [R127+0x8000], [R64.64+0x100] ;  /* 0x08000100407f7fae */ /* 0x0003e8000b901c4a */
[----:B------:R1:W-:Y:S04]  /*1450*/  LDGSTS.E.BYPASS.128 [R129+0x8000], [R66.64+0x100] ;  /* 0x0800010042817fae */ /* 0x0003e8000b901c4a */
[----:B------:R1:W-:Y:S04]  /*1460*/  LDGSTS.E.BYPASS.128 [R131+0x8000], [R68.64+0x100] ;  /* 0x0800010044837fae */ /* 0x0003e8000b901c4a */
[----:B------:R1:W-:Y:S04]  /*1470*/  LDGSTS.E.BYPASS.128 [R133+0x8000], [R70.64+0x100] ;  /* 0x0800010046857fae */ /* 0x0003e8000b901c4a */
[----:B------:R1:W-:Y:S04]  /*1480*/  LDGSTS.E.BYPASS.128 [R135+0x8000], [R72.64+0x100] ;  /* 0x0800010048877fae */ /* 0x0003e8000b901c4a */
[----:B------:R-:W0:Y:S04]  /*1490*/  LDGDEPBAR ;  /* 0x00000000000079af */ /* 0x000e280000000000 */
        /* <DEDUP_REMOVED lines=9> */
[----:B------:R-:W-:Y:S06]  /*1530*/  BAR.SYNC 0x0 ;  /* 0x0000000000007b1d */ /* 0x000fec0000000000 */
[----:B------:R-:W-:Y:S01]  /*1540*/  @!PT LDS RZ, [RZ] ;  /* 0x00000000fffff984 */ /* 0x000fe20000000800 */
[----:B------:R-:W-:Y:S01]  /*1550*/  @!PT LDS RZ, [RZ] ;  /* 0x00000000fffff984 */ /* 0x000fe20000000800 */
[----:B------:R-:W-:Y:S01]  /*1560*/  @!PT LDS RZ, [RZ] ;  /* 0x00000000fffff984 */ /* 0x000fe20000000800 */
[----:B------:R1:W-:Y:S04]  /*1570*/  LDGSTS.E.BYPASS.128 [R121+0x10000], [R58.64+0x200], !P0 ;  /* 0x100002003a797fae */ /* 0x0003e8000c101c4a */
[----:B------:R1:W-:Y:S04]  /*1580*/  LDGSTS.E.BYPASS.128 [R123+0x10000], [R60.64+0x200], !P0 ;  /* 0x100002003c7b7fae */ /* 0x0003e8000c101c4a */
[----:B------:R1:W-:Y:S04]  /*1590*/  LDGSTS.E.BYPASS.128 [R125+0x10000], [R62.64+0x200], !P0 ;  /* 0x100002003e7d7fae */ /* 0x0003e8000c101c4a */
[----:B------:R1:W-:Y:S04]  /*15a0*/  LDGSTS.E.BYPASS.128 [R127+0x10000], [R64.64+0x200], !P0 ;  /* 0x10000200407f7fae */ /* 0x0003e8000c101c4a */
[----:B------:R1:W-:Y:S04]  /*15b0*/  LDGSTS.E.BYPASS.128 [R129+0x10000], [R66.64+0x200], !P0 ;  /* 0x1000020042817fae */ /* 0x0003e8000c101c4a */
[----:B------:R1:W-:Y:S04]  /*15c0*/  LDGSTS.E.BYPASS.128 [R131+0x10000], [R68.64+0x200], !P0 ;  /* 0x1000020044837fae */ /* 0x0003e8000c101c4a */
[----:B------:R1:W-:Y:S04]  /*15d0*/  LDGSTS.E.BYPASS.128 [R133+0x10000], [R70.64+0x200], !P0 ;  /* 0x1000020046857fae */ /* 0x0003e8000c101c4a */
[----:B------:R1:W-:Y:S04]  /*15e0*/  LDGSTS.E.BYPASS.128 [R135+0x10000], [R72.64+0x200], !P0 ;  /* 0x1000020048877fae */ /* 0x0003e8000c101c4a */
[----:B------:R-:W0:Y:S04]  /*15f0*/  LDGDEPBAR ;  /* 0x00000000000079af */ /* 0x000e280000000000 */
        /* <DEDUP_REMOVED lines=9> */
[----:B------:R-:W-:Y:S06]  /*1690*/  BAR.SYNC 0x0 ;  /* 0x0000000000007b1d */ /* 0x000fec0000000000 */
[----:B------:R-:W-:Y:S01]  /*16a0*/  @!PT LDS RZ, [RZ] ;  /* 0x00000000fffff984 */ /* 0x000fe20000000800 */
[----:B------:R-:W-:Y:S01]  /*16b0*/  @!PT LDS RZ, [RZ] ;  /* 0x00000000fffff984 */ /* 0x000fe20000000800 */
[----:B------:R-:W-:Y:S01]  /*16c0*/  @!PT LDS RZ, [RZ] ;  /* 0x00000000fffff984 */ /* 0x000fe20000000800 */
[----:B------:R1:W-:Y:S04]  /*16d0*/  LDGSTS.E.BYPASS.128 [R121+0x18000], [R58.64+0x300], !PT ;  /* 0x180003003a797fae */ /* 0x0003e8000f901c4a */
[----:B------:R1:W-:Y:S04]  /*16e0*/  LDGSTS.E.BYPASS.128 [R123+0x18000], [R60.64+0x300], !PT ;  /* 0x180003003c7b7fae */ /* 0x0003e8000f901c4a */
[----:B------:R1:W-:Y:S04]  /*16f0*/  LDGSTS.E.BYPASS.128 [R125+0x18000], [R62.64+0x300], !PT ;  /* 0x180003003e7d7fae */ /* 0x0003e8000f901c4a */
[----:B------:R1:W-:Y:S04]  /*1700*/  LDGSTS.E.BYPASS.128 [R127+0x18000], [R64.64+0x300], !PT ;  /* 0x18000300407f7fae */ /* 0x0003e8000f901c4a */
[----:B------:R1:W-:Y:S04]  /*1710*/  LDGSTS.E.BYPASS.128 [R129+0x18000], [R66.64+0x300], !PT ;  /* 0x1800030042817fae */ /* 0x0003e8000f901c4a */
[----:B------:R1:W-:Y:S04]  /*1720*/  LDGSTS.E.BYPASS.128 [R131+0x18000], [R68.64+0x300], !PT ;  /* 0x1800030044837fae */ /* 0x0003e8000f901c4a */
[----:B------:R1:W-:Y:S04]  /*1730*/  LDGSTS.E.BYPASS.128 [R133+0x18000], [R70.64+0x300], !PT ;  /* 0x1800030046857fae */ /* 0x0003e8000f901c4a */
[----:B------:R1:W-:Y:S04]  /*1740*/  LDGSTS.E.BYPASS.128 [R135+0x18000], [R72.64+0x300], !PT ;  /* 0x1800030048877fae */ /* 0x0003e8000f901c4a */
[----:B------:R-:W0:Y:S04]  /*1750*/  LDGDEPBAR ;  /* 0x00000000000079af */ /* 0x000e280000000000 */
        /* <DEDUP_REMOVED lines=8> */
[----:B------:R-:W0:Y:S01]  /*17e0*/  LDGDEPBAR ;  /* 0x00000000000079af */ /* 0x000e220000000000 */
[----:B------:R-:W-:-:S04]  /*17f0*/  DEPBAR.LE SB0, 0x6 ;  /* 0x000081800000791a */ /* 0x000fc80000000000 */
[----:B-1----:R-:W-:Y:S06]  /*1800*/  BAR.SYNC 0x0 ;  /* 0x0000000000007b1d */ /* 0x002fec0000000000 */
.L_x_1:
[----:B------:R-:W-:Y:S01]  /*1810*/  LEA R124, R122, UR8, 0x8 ;  /* 0x000000087a7c7c11 */ /* 0x000fe2000f8e40ff */
[----:B------:R-:W-:Y:S01]  /*1820*/  LDS.128 R152, [R120.X4+UR4] ;  /* 0x0000000478987984 */ /* 0x000fe20008004c00 */
[----:B------:R-:W-:Y:S01]  /*1830*/  IADD3 R75, R75, 0x1, RZ ;  /* 0x000000014b4b7810 */ /* 0x000fe20007ffe0ff */
[----:B------:R-:W-:Y:S02]  /*1840*/  ULDC.64 UR10, c[0x0][0x118] ;  /* 0x00004600000a7ab9 */ /* 0x000fe40000000a00 */
[----:B------:R-:W1:Y:S01]  /*1850*/  LDS.128 R4, [R124] ;  /* 0x000000007c047984 */ /* 0x000e620000000c00 */
[----:B------:R-:W-:-:S03]  /*1860*/  ISETP.GE.AND P0, PT, R75, 0x4, PT ;  /* 0x000000044b00780c */ /* 0x000fc60003f06270 */
[----:B------:R-:W2:Y:S04]  /*1870*/  LDS.128 R8, [R124+0x300] ;  /* 0x000300007c087984 */ /* 0x000ea80000000c00 */
[----:B------:R-:W3:Y:S04]  /*1880*/  LDS.128 R12, [R124+0x100] ;  /* 0x000100007c0c7984 */ /* 0x000ee80000000c00 */
[----:B------:R-:W4:Y:S04]  /*1890*/  LDS.128 R16, [R124+0x200] ;  /* 0x000200007c107984 */ /* 0x000f280000000c00 */
[----:B------:R-:W5:Y:S04]  /*18a0*/  LDS.128 R136, [R120.X4+UR4+0x100] ;  /* 0x0001000478887984 */ /* 0x000f680008004c00 */
[----:B------:R-:W5:Y:S01]  /*18b0*/  LDS.128 R116, [R120.X4+UR4+0x200] ;  /* 0x0002000478747984 */ /* 0x000f620008004c00 */
[C---:B-1----:R-:W-:Y:S01]  /*18c0*/  FFMA R128, R152.reuse, R4, R112 ;  /* 0x0000000498807223 */ /* 0x042fe20000000070 */
[----:B--2---:R-:W-:-:S03]  /*18d0*/  FFMA R130, R152, R8, R115 ;  /* 0x0000000898827223 */ /* 0x004fc60000000073 */
[C---:B------:R-:W-:Y:S01]  /*18e0*/  FFMA R143, R153.reuse, R5, R128 ;  /* 0x00000005998f7223 */ /* 0x040fe20000000080 */
[----:B---3--:R-:W-:Y:S01]  /*18f0*/  FFMA R112, R152, R12, R113 ;  /* 0x0000000c98707223 */ /* 0x008fe20000000071 */
[C---:B------:R-:W-:Y:S02]  /*1900*/  FFMA R141, R153.reuse, R9, R130 ;  /* 0x00000009998d7223 */ /* 0x040fe40000000082 */
[----:B------:R-:W-:Y:S01]  /*1910*/  FFMA R128, R154, R6, R143 ;  /* 0x000000069a807223 */ /* 0x000fe2000000008f */
[----:B----4-:R-:W-:Y:S01]  /*1920*/  FFMA R114, R152, R16, R114 ;  /* 0x0000001098727223 */ /* 0x010fe20000000072 */
[----:B------:R-:W-:Y:S02]  /*1930*/  FFMA R145, R153, R13, R112 ;  /* 0x0000000d99917223 */ /* 0x000fe40000000070 */
[----:B------:R-:W-:Y:S01]  /*1940*/  FFMA R157, R155, R7, R128 ;  /* 0x000000079b9d7223 */ /* 0x000fe20000000080 */
[----:B------:R-:W-:Y:S01]  /*1950*/  FFMA R132, R154, R10, R141 ;  /* 0x0000000a9a847223 */ /* 0x000fe2000000008d */
[-C--:B------:R-:W-:Y:S01]  /*1960*/  FFMA R153, R153, R17.reuse, R114 ;  /* 0x0000001199997223 */ /* 0x080fe20000000072 */
[C---:B-----5:R-:W-:Y:S01]  /*1970*/  FFMA R106, R136.reuse, R16, R106 ;  /* 0x00000010886a7223 */ /* 0x060fe2000000006a */
[----:B------:R-:W1:Y:S01]  /*1980*/  LDS.128 R112, [R120.X4+UR4+0x300] ;  /* 0x0003000478707984 */ /* 0x000e620008004c00 */
[----:B------:R-:W-:Y:S01]  /*1990*/  FFMA R104, R136, R4, R104 ;  /* 0x0000000488687223 */ /* 0x000fe20000000068 */
[----:B------:R-:W-:Y:S01]  /*19a0*/  FFMA R130, R154, R14, R145 ;  /* 0x0000000e9a827223 */ /* 0x000fe20000000091 */
[C---:B------:R-:W-:Y:S01]  /*19b0*/  FFMA R128, R136.reuse, R8, R107 ;  /* 0x0000000888807223 */ /* 0x040fe2000000006b */
[----:B------:R-:W-:Y:S01]  /*19c0*/  FFMA R136, R136, R12, R105 ;  /* 0x0000000c88887223 */ /* 0x000fe20000000069 */
[C---:B------:R-:W-:Y:S01]  /*19d0*/  FFMA R143, R137.reuse, R17, R106 ;  /* 0x00000011898f7223 */ /* 0x040fe2000000006a */
[C---:B------:R-:W-:Y:S01]  /*19e0*/  FFMA R145, R137.reuse, R5, R104 ;  /* 0x0000000589917223 */ /* 0x040fe20000000068 */
[C---:B------:R-:W-:Y:S01]  /*19f0*/  FFMA R141, R137.reuse, R9, R128 ;  /* 0x00000009898d7223 */ /* 0x040fe20000000080 */
[----:B------:R-:W2:Y:S01]  /*1a00*/  LDS.128 R104, [R120.X4+UR4+0x2000] ;  /* 0x0020000478687984 */ /* 0x000ea20008004c00 */
[----:B------:R-:W-:Y:S01]  /*1a10*/  FFMA R137, R137, R13, R136 ;  /* 0x0000000d89897223 */ /* 0x000fe20000000088 */
[-C--:B------:R-:W-:Y:S01]  /*1a20*/  FFMA R154, R154, R18.reuse, R153 ;  /* 0x000000129a9a7223 */ /* 0x080fe20000000099 */
[C---:B------:R-:W-:Y:S01]  /*1a30*/  FFMA R159, R155.reuse, R11, R132 ;  /* 0x0000000b9b9f7223 */ /* 0x040fe20000000084 */
[-C--:B------:R-:W-:Y:S01]  /*1a40*/  FFMA R153, R155, R15.reuse, R130 ;  /* 0x0000000f9b997223 */ /* 0x080fe20000000082 */
[C---:B------:R-:W-:Y:S01]  /*1a50*/  FFMA R130, R138.reuse, R18, R143 ;  /* 0x000000128a827223 */ /* 0x040fe2000000008f */
[C---:B------:R-:W-:Y:S01]  /*1a60*/  FFMA R132, R138.reuse, R10, R141 ;  /* 0x0000000a8a847223 */ /* 0x040fe2000000008d */
[C---:B------:R-:W-:Y:S01]  /*1a70*/  FFMA R128, R138.reuse, R14, R137 ;  /* 0x0000000e8a807223 */ /* 0x040fe20000000089 */
[----:B------:R-:W-:Y:S01]  /*1a80*/  FFMA R138, R138, R6, R145 ;  /* 0x000000068a8a7223 */ /* 0x000fe20000000091 */
[C---:B------:R-:W-:Y:S01]  /*1a90*/  FFMA R90, R116.reuse, R16, R90 ;  /* 0x00000010745a7223 */ /* 0x040fe2000000005a */
[C---:B------:R-:W-:Y:S01]  /*1aa0*/  FFMA R88, R116.reuse, R4, R88 ;  /* 0x0000000474587223 */ /* 0x040fe20000000058 */
[C---:B------:R-:W-:Y:S01]  /*1ab0*/  FFMA R145, R139.reuse, R15, R128 ;  /* 0x0000000f8b917223 */ /* 0x040fe20000000080 */
[C---:B------:R-:W-:Y:S01]  /*1ac0*/  FFMA R147, R139.reuse, R19, R130 ;  /* 0x000000138b937223 */ /* 0x040fe20000000082 */
[C---:B------:R-:W-:Y:S01]  /*1ad0*/  FFMA R143, R139.reuse, R11, R132 ;  /* 0x0000000b8b8f7223 */ /* 0x040fe20000000084 */
[----:B------:R-:W-:Y:S01]  /*1ae0*/  FFMA R141, R139, R7, R138 ;  /* 0x000000078b8d7223 */ /* 0x000fe2000000008a */
[C---:B------:R-:W-:Y:S01]  /*1af0*/  FFMA R128, R116.reuse, R8, R91 ;  /* 0x0000000874807223 */ /* 0x040fe2000000005b */
[----:B------:R-:W-:Y:S01]  /*1b00*/  FFMA R116, R116, R12, R89 ;  /* 0x0000000c74747223 */ /* 0x000fe20000000059 */
[C---:B------:R-:W-:Y:S01]  /*1b10*/  FFMA R139, R117.reuse, R17, R90 ;  /* 0x00000011758b7223 */ /* 0x040fe2000000005a */
[C---:B------:R-:W-:Y:S01]  /*1b20*/  FFMA R149, R117.reuse, R5, R88 ;  /* 0x0000000575957223 */ /* 0x040fe20000000058 */
[C---:B------:R-:W-:Y:S01]  /*1b30*/  FFMA R137, R117.reuse, R9, R128 ;  /* 0x0000000975897223 */ /* 0x040fe20000000080 */
[----:B------:R-:W3:Y:S01]  /*1b40*/  LDS.128 R88, [R120.X4+UR4+0x2100] ;  /* 0x0021000478587984 */ /* 0x000ee20008004c00 */
[----:B------:R-:W-:Y:S01]  /*1b50*/  FFMA R117, R117, R13, R116 ;  /* 0x0000000d75757223 */ /* 0x000fe20000000074 */
[C---:B------:R-:W-:Y:S01]  /*1b60*/  FFMA R128, R118.reuse, R18, R139 ;  /* 0x0000001276807223 */ /* 0x040fe2000000008b */
[C---:B------:R-:W-:Y:S01]  /*1b70*/  FFMA R130, R118.reuse, R10, R137 ;  /* 0x0000000a76827223 */ /* 0x040fe20000000089 */
[-C--:B------:R-:W-:Y:S01]  /*1b80*/  FFMA R155, R155, R19.reuse, R154 ;  /* 0x000000139b9b7223 */ /* 0x080fe2000000009a */
[C---:B------:R-:W-:Y:S01]  /*1b90*/  FFMA R116, R118.reuse, R14, R117 ;  /* 0x0000000e76747223 */ /* 0x040fe20000000075 */
[----:B------:R-:W-:Y:S01]  /*1ba0*/  FFMA R118, R118, R6, R149 ;  /* 0x0000000676767223 */ /* 0x000fe20000000095 */
[C---:B------:R-:W-:Y:S01]  /*1bb0*/  FFMA R137, R119.reuse, R19, R128 ;  /* 0x0000001377897223 */ /* 0x040fe20000000080 */
[C---:B------:R-:W-:Y:S01]  /*1bc0*/  FFMA R117, R119.reuse, R11, R130 ;  /* 0x0000000b77757223 */ /* 0x040fe20000000082 */
[C---:B------:R-:W-:Y:S01]  /*1bd0*/  FFMA R139, R119.reuse, R15, R116 ;  /* 0x0000000f778b7223 */ /* 0x040fe20000000074 */
[----:B------:R-:W-:Y:S01]  /*1be0*/  FFMA R119, R119, R7, R118 ;  /* 0x0000000777777223 */ /* 0x000fe20000000076 */
[C---:B-1----:R-:W-:Y:S01]  /*1bf0*/  FFMA R102, R112.reuse, R16, R102 ;  /* 0x0000001070667223 */ /* 0x042fe20000000066 */
[C---:B------:R-:W-:Y:S01]  /*1c00*/  FFMA R100, R112.reuse, R4, R100 ;  /* 0x0000000470647223 */ /* 0x040fe20000000064 */
[C---:B------:R-:W-:Y:S01]  /*1c10*/  FFMA R116, R112.reuse, R8, R103 ;  /* 0x0000000870747223 */ /* 0x040fe20000000067 */
[----:B------:R-:W-:Y:S01]  /*1c20*/  FFMA R112, R112, R12, R101 ;  /* 0x0000000c70707223 */ /* 0x000fe20000000065 */
[C---:B------:R-:W-:Y:S01]  /*1c30*/  FFMA R151, R113.reuse, R17, R102 ;  /* 0x0000001171977223 */ /* 0x040fe20000000066 */
[C---:B------:R-:W-:Y:S01]  /*1c40*/  FFMA R161, R113.reuse, R5, R100 ;  /* 0x0000000571a17223 */ /* 0x040fe20000000064 */
[C---:B------:R-:W-:Y:S01]  /*1c50*/  FFMA R149, R113.reuse, R9, R116 ;  /* 0x0000000971957223 */ /* 0x040fe20000000074 */
[----:B------:R-:W1:Y:S01]  /*1c60*/  LDS.128 R100, [R120.X4+UR4+0x2200] ;  /* 0x0022000478647984 */ /* 0x000e620008004c00 */
[----:B------:R-:W-:Y:S01]  /*1c70*/  FFMA R113, R113, R13, R112 ;  /* 0x0000000d71717223 */ /* 0x000fe20000000070 */
[C---:B--2---:R-:W-:Y:S01]  /*1c80*/  FFMA R110, R104.reuse, R16, R110 ;  /* 0x00000010686e7223 */ /* 0x044fe2000000006e */
[----:B------:R-:W-:Y:S01]  /*1c90*/  FFMA R108, R104, R4, R108 ;  /* 0x00000004686c7223 */ /* 0x000fe2000000006c */
[C---:B------:R-:W-:Y:S01]  /*1ca0*/  FFMA R116, R114.reuse, R18, R151 ;  /* 0x0000001272747223 */ /* 0x040fe20000000097 */
[C---:B------:R-:W-:Y:S01]  /*1cb0*/  FFMA R112, R114.reuse, R14, R113 ;  /* 0x0000000e72707223 */ /* 0x040fe20000000071 */
[C---:B------:R-:W-:Y:S01]  /*1cc0*/  FFMA R163, R105.reuse, R17, R110 ;  /* 0x0000001169a37223 */ /* 0x040fe2000000006e */
[----:B------:R-:W-:Y:S01]  /*1cd0*/  FFMA R165, R105, R5, R108 ;  /* 0x0000000569a57223 */ /* 0x000fe2000000006c */
[----:B------:R-:W-:Y:S01]  /*1ce0*/  FFMA R118, R114, R10, R149 ;  /* 0x0000000a72767223 */ /* 0x000fe20000000095 */
[----:B------:R-:W-:Y:S01]  /*1cf0*/  FFMA R113, R115, R15, R112 ;  /* 0x0000000f73717223 */ /* 0x000fe20000000070 */
[C---:B------:R-:W-:Y:S01]  /*1d00*/  FFMA R112, R104.reuse, R8, R111 ;  /* 0x0000000868707223 */ /* 0x040fe2000000006f */
[----:B------:R-:W-:Y:S01]  /*1d10*/  FFMA R104, R104, R12, R109 ;  /* 0x0000000c68687223 */ /* 0x000fe2000000006d */
[----:B------:R-:W-:Y:S01]  /*1d20*/  FFMA R114, R114, R6, R161 ;  /* 0x0000000672727223 */ /* 0x000fe200000000a1 */
[----:B------:R-:W2:Y:S01]  /*1d30*/  LDS.128 R108, [R120.X4+UR4+0x2300] ;  /* 0x00230004786c7984 */ /* 0x000ea20008004c00 */
[C---:B------:R-:W-:Y:S01]  /*1d40*/  FFMA R161, R105.reuse, R9, R112 ;  /* 0x0000000969a17223 */ /* 0x040fe20000000070 */
[----:B------:R-:W-:Y:S01]  /*1d50*/  FFMA R105, R105, R13, R104 ;  /* 0x0000000d69697223 */ /* 0x000fe20000000068 */
[C---:B------:R-:W-:Y:S01]  /*1d60*/  FFMA R112, R106.reuse, R18, R163 ;  /* 0x000000126a707223 */ /* 0x040fe200000000a3 */
[C---:B------:R-:W-:Y:S01]  /*1d70*/  FFMA R151, R115.reuse, R19, R116 ;  /* 0x0000001373977223 */ /* 0x040fe20000000074 */
[C---:B------:R-:W-:Y:S01]  /*1d80*/  FFMA R149, R115.reuse, R11, R118 ;  /* 0x0000000b73957223 */ /* 0x040fe20000000076 */
[----:B------:R-:W-:Y:S01]  /*1d90*/  FFMA R104, R106, R14, R105 ;  /* 0x0000000e6a687223 */ /* 0x000fe20000000069 */
[----:B------:R-:W-:Y:S01]  /*1da0*/  FFMA R115, R115, R7, R114 ;  /* 0x0000000773737223 */ /* 0x000fe20000000072 */
[C---:B---3--:R-:W-:Y:S01]  /*1db0*/  FFMA R98, R88.reuse, R16, R98 ;  /* 0x0000001058627223 */ /* 0x048fe20000000062 */
[C---:B------:R-:W-:Y:S01]  /*1dc0*/  FFMA R96, R88.reuse, R4, R96 ;  /* 0x0000000458607223 */ /* 0x040fe20000000060 */
[----:B------:R-:W-:Y:S01]  /*1dd0*/  FFMA R163, R107, R15, R104 ;  /* 0x0000000f6ba37223 */ /* 0x000fe20000000068 */
[C---:B------:R-:W-:Y:S01]  /*1de0*/  FFMA R104, R88.reuse, R8, R99 ;  /* 0x0000000858687223 */ /* 0x040fe20000000063 */
[----:B------:R-:W-:Y:S01]  /*1df0*/  FFMA R88, R88, R12, R97 ;  /* 0x0000000c58587223 */ /* 0x000fe20000000061 */
[C---:B------:R-:W-:Y:S01]  /*1e00*/  FFMA R114, R106.reuse, R10, R161 ;  /* 0x0000000a6a727223 */ /* 0x040fe200000000a1 */
[----:B------:R-:W-:Y:S01]  /*1e10*/  FFMA R106, R106, R6, R165 ;  /* 0x000000066a6a7223 */ /* 0x000fe200000000a5 */
[C---:B------:R-:W-:Y:S01]  /*1e20*/  FFMA R165, R89.reuse, R9, R104 ;  /* 0x0000000959a57223 */ /* 0x040fe20000000068 */
[C---:B------:R-:W-:Y:S01]  /*1e30*/  FFMA R167, R89.reuse, R17, R98 ;  /* 0x0000001159a77223 */ /* 0x040fe20000000062 */
[C---:B------:R-:W-:Y:S01]  /*1e40*/  FFMA R169, R89.reuse, R5, R96 ;  /* 0x0000000559a97223 */ /* 0x040fe20000000060 */
[----:B------:R-:W-:Y:S01]  /*1e50*/  FFMA R89, R89, R13, R88 ;  /* 0x0000000d59597223 */ /* 0x000fe20000000058 */
[----:B------:R-:W3:Y:S01]  /*1e60*/  LDS.128 R96, [R120.X4+UR4+0x4000] ;  /* 0x0040000478607984 */ /* 0x000ee20008004c00 */
[C---:B------:R-:W-:Y:S01]  /*1e70*/  FFMA R161, R107.reuse, R19, R112 ;  /* 0x000000136ba17223 */ /* 0x040fe20000000070 */
[C---:B------:R-:W-:Y:S01]  /*1e80*/  FFMA R105, R107.reuse, R11, R114 ;  /* 0x0000000b6b697223 */ /* 0x040fe20000000072 */
[C---:B------:R-:W-:Y:S01]  /*1e90*/  FFMA R88, R90.reuse, R14, R89 ;  /* 0x0000000e5a587223 */ /* 0x040fe20000000059 */
[----:B------:R-:W-:Y:S01]  /*1ea0*/  FFMA R107, R107, R7, R106 ;  /* 0x000000076b6b7223 */ /* 0x000fe2000000006a */
[C---:B------:R-:W-:Y:S01]  /*1eb0*/  FFMA R104, R90.reuse, R18, R167 ;  /* 0x000000125a687223 */ /* 0x040fe200000000a7 */
[C---:B------:R-:W-:Y:S01]  /*1ec0*/  FFMA R106, R90.reuse, R10, R165 ;  /* 0x0000000a5a6a7223 */ /* 0x040fe200000000a5 */
[----:B------:R-:W-:Y:S01]  /*1ed0*/  FFMA R90, R90, R6, R169 ;  /* 0x000000065a5a7223 */ /* 0x000fe200000000a9 */
[C---:B------:R-:W-:Y:S01]  /*1ee0*/  FFMA R169, R91.reuse, R15, R88 ;  /* 0x0000000f5ba97223 */ /* 0x040fe20000000058 */
[C---:B-1----:R-:W-:Y:S01]  /*1ef0*/  FFMA R88, R100.reuse, R8, R95 ;  /* 0x0000000864587223 */ /* 0x042fe2000000005f */
[C---:B------:R-:W-:Y:S01]  /*1f00*/  FFMA R94, R100.reuse, R16, R94 ;  /* 0x00000010645e7223 */ /* 0x040fe2000000005e */
[C---:B------:R-:W-:Y:S01]  /*1f10*/  FFMA R92, R100.reuse, R4, R92 ;  /* 0x00000004645c7223 */ /* 0x040fe2000000005c */
[----:B------:R-:W-:Y:S01]  /*1f20*/  FFMA R100, R100, R12, R93 ;  /* 0x0000000c64647223 */ /* 0x000fe2000000005d */
[C---:B------:R-:W-:Y:S01]  /*1f30*/  FFMA R165, R91.reuse, R19, R104 ;  /* 0x000000135ba57223 */ /* 0x040fe20000000068 */
[C---:B------:R-:W-:Y:S01]  /*1f40*/  FFMA R167, R91.reuse, R11, R106 ;  /* 0x0000000b5ba77223 */ /* 0x040fe2000000006a */
[----:B------:R-:W-:Y:S01]  /*1f50*/  FFMA R171, R91, R7, R90 ;  /* 0x000000075bab7223 */ /* 0x000fe2000000005a */
[C---:B------:R-:W-:Y:S01]  /*1f60*/  FFMA R93, R101.reuse, R9, R88 ;  /* 0x00000009655d7223 */ /* 0x040fe20000000058 */
[C---:B------:R-:W-:Y:S01]  /*1f70*/  FFMA R95, R101.reuse, R17, R94 ;  /* 0x00000011655f7223 */ /* 0x040fe2000000005e */
[----:B------:R-:W1:Y:S01]  /*1f80*/  LDS.128 R88, [R120.X4+UR4+0x4100] ;  /* 0x0041000478587984 */ /* 0x000e620008004c00 */
[C---:B------:R-:W-:Y:S01]  /*1f90*/  FFMA R173, R101.reuse, R5, R92 ;  /* 0x0000000565ad7223 */ /* 0x040fe2000000005c */
        /* <DEDUP_REMOVED lines=12> */
[----:B------:R-:W-:Y:S01]  /*2060*/  FFMA R175, R103, R19, R94 ;  /* 0x0000001367af7223 */ /* 0x000fe2000000005e */
[----:B------:R-:W2:Y:S01]  /*2070*/  LDS.128 R84, [R120.X4+UR4+0x4200] ;  /* 0x0042000478547984 */ /* 0x000ea20008004c00 */
[C---:B------:R-:W-:Y:S01]  /*2080*/  FFMA R93, R109.reuse, R9, R92 ;  /* 0x000000096d5d7223 */ /* 0x040fe2000000005c */
[----:B------:R-:W-:Y:S01]  /*2090*/  FFMA R109, R109, R13, R108 ;  /* 0x0000000d6d6d7223 */ /* 0x000fe2000000006c */
[C---:B------:R-:W-:Y:S01]  /*20a0*/  FFMA R94, R110.reuse, R18, R95 ;  /* 0x000000126e5e7223 */ /* 0x040fe2000000005f */
[----:B------:R-:W-:Y:S01]  /*20b0*/  FFMA R101, R103, R11, R100 ;  /* 0x0000000b67657223 */ /* 0x000fe20000000064 */
[C---:B------:R-:W-:Y:S01]  /*20c0*/  FFMA R100, R110.reuse, R10, R93 ;  /* 0x0000000a6e647223 */ /* 0x040fe2000000005d */
[----:B------:R-:W-:Y:S01]  /*20d0*/  FFMA R92, R110, R14, R109 ;  /* 0x0000000e6e5c7223 */ /* 0x000fe2000000006d */
[C---:B---3--:R-:W-:Y:S01]  /*20e0*/  FFMA R82, R96.reuse, R16, R82 ;  /* 0x0000001060527223 */ /* 0x048fe20000000052 */
        /* <DEDUP_REMOVED lines=24> */
[----:B------:R-:W-:Y:S01]  /*2270*/  FFMA R89, R89, R13, R88 ;  /* 0x0000000d59597223 */ /* 0x000fe20000000058 */
[----:B------:R-:W-:Y:S01]  /*2280*/  FFMA R187, R99, R7, R98 ;  /* 0x0000000763bb7223 */ /* 0x000fe20000000062 */
[C---:B------:R-:W-:Y:S01]  /*2290*/  FFMA R78, R90.reuse, R18, R79 ;  /* 0x000000125a4e7223 */ /* 0x040fe2000000004f */
[----:B------:R-:W1:Y:S01]  /*22a0*/  LDS.128 R96, [R120.X4+UR4+0x6000] ;  /* 0x0060000478607984 */ /* 0x000e620008004c00 */
[C---:B------:R-:W-:Y:S01]  /*22b0*/  FFMA R76, R90.reuse, R14, R89 ;  /* 0x0000000e5a4c7223 */ /* 0x040fe20000000059 */
[C---:B------:R-:W-:Y:S01]  /*22c0*/  FFMA R80, R90.reuse, R10, R77 ;  /* 0x0000000a5a507223 */ /* 0x040fe2000000004d */
[C---:B------:R-:W-:Y:S01]  /*22d0*/  FFMA R189, R91.reuse, R19, R78 ;  /* 0x000000135bbd7223 */ /* 0x040fe2000000004e */
[----:B------:R-:W-:Y:S01]  /*22e0*/  FFMA R90, R90, R6, R81 ;  /* 0x000000065a5a7223 */ /* 0x000fe20000000051 */
[----:B------:R-:W-:Y:S01]  /*22f0*/  FFMA R193, R91, R15, R76 ;  /* 0x0000000f5bc17223 */ /* 0x000fe2000000004c */
[C---:B--2---:R-:W-:Y:S01]  /*2300*/  FFMA R76, R84.reuse, R8, R43 ;  /* 0x00000008544c7223 */ /* 0x044fe2000000002b */
[C---:B------:R-:W-:Y:S01]  /*2310*/  FFMA R42, R84.reuse, R16, R42 ;  /* 0x00000010542a7223 */ /* 0x040fe2000000002a */
[C---:B------:R-:W-:Y:S01]  /*2320*/  FFMA R40, R84.reuse, R4, R40 ;  /* 0x0000000454287223 */ /* 0x040fe20000000028 */
[----:B------:R-:W-:Y:S01]  /*2330*/  FFMA R84, R84, R12, R41 ;  /* 0x0000000c54547223 */ /* 0x000fe20000000029 */
[C---:B------:R-:W-:Y:S01]  /*2340*/  FFMA R43, R85.reuse, R9, R76 ;  /* 0x00000009552b7223 */ /* 0x040fe2000000004c */
[C---:B------:R-:W-:Y:S01]  /*2350*/  FFMA R41, R85.reuse, R17, R42 ;  /* 0x0000001155297223 */ /* 0x040fe2000000002a */
[----:B------:R-:W2:Y:S01]  /*2360*/  LDS.128 R76, [R120.X4+UR4+0x6100] ;  /* 0x00610004784c7984 */ /* 0x000ea20008004c00 */
[C---:B------:R-:W-:Y:S01]  /*2370*/  FFMA R81, R85.reuse, R5, R40 ;  /* 0x0000000555517223 */ /* 0x040fe20000000028 */
[----:B------:R-:W-:Y:S01]  /*2380*/  FFMA R85, R85, R13, R84 ;  /* 0x0000000d55557223 */ /* 0x000fe20000000054 */
[C---:B------:R-:W-:Y:S01]  /*2390*/  FFMA R42, R86.reuse, R10, R43 ;  /* 0x0000000a562a7223 */ /* 0x040fe2000000002b */
[-C--:B------:R-:W-:Y:S01]  /*23a0*/  FFMA R191, R91, R11.reuse, R80 ;  /* 0x0000000b5bbf7223 */ /* 0x080fe20000000050 */
[C---:B------:R-:W-:Y:S01]  /*23b0*/  FFMA R80, R86.reuse, R18, R41 ;  /* 0x0000001256507223 */ /* 0x040fe20000000029 */
[C---:B------:R-:W-:Y:S01]  /*23c0*/  FFMA R40, R86.reuse, R14, R85 ;  /* 0x0000000e56287223 */ /* 0x040fe20000000055 */
        /* <DEDUP_REMOVED lines=9> */
[C---:B------:R-:W-:Y:S01]  /*2460*/  FFMA R39, R93.reuse, R9, R42 ;  /* 0x000000095d277223 */ /* 0x040fe2000000002a */
[----:B------:R-:W3:Y:S01]  /*2470*/  LDS.128 R80, [R120.X4+UR4+0x6200] ;  /* 0x0062000478507984 */ /* 0x000ee20008004c00 */
[C---:B------:R-:W-:Y:S01]  /*2480*/  FFMA R37, R93.reuse, R17, R38 ;  /* 0x000000115d257223 */ /* 0x040fe20000000026 */
[----:B------:R-:W-:Y:S01]  /*2490*/  FFMA R93, R93, R5, R36 ;  /* 0x000000055d5d7223 */ /* 0x000fe20000000024 */
[C---:B------:R-:W-:Y:S01]  /*24a0*/  FFMA R36, R94.reuse, R14, R41 ;  /* 0x0000000e5e247223 */ /* 0x040fe20000000029 */
[C---:B------:R-:W-:Y:S01]  /*24b0*/  FFMA R38, R94.reuse, R10, R39 ;  /* 0x0000000a5e267223 */ /* 0x040fe20000000027 */
[C---:B------:R-:W-:Y:S01]  /*24c0*/  FFMA R40, R94.reuse, R18, R37 ;  /* 0x000000125e287223 */ /* 0x040fe20000000025 */
[----:B------:R-:W-:Y:S01]  /*24d0*/  FFMA R203, R87, R7, R86 ;  /* 0x0000000757cb7223 */ /* 0x000fe20000000056 */
[C---:B------:R-:W-:Y:S01]  /*24e0*/  FFMA R211, R95.reuse, R15, R36 ;  /* 0x0000000f5fd37223 */ /* 0x040fe20000000024 */
[----:B------:R-:W-:Y:S01]  /*24f0*/  FFMA R209, R95, R11, R38 ;  /* 0x0000000b5fd17223 */ /* 0x000fe20000000026 */
[----:B------:R-:W4:Y:S01]  /*2500*/  LDS.128 R84, [R120.X4+UR4+0x6300] ;  /* 0x0063000478547984 */ /* 0x000f220008004c00 */
        /* <DEDUP_REMOVED lines=9> */
[C---:B------:R-:W-:Y:S01]  /*25a0*/  FFMA R32, R98.reuse, R14, R37 ;  /* 0x0000000e62207223 */ /* 0x040fe20000000025 */
[C---:B------:R-:W-:Y:S01]  /*25b0*/  FFMA R34, R98.reuse, R10, R35 ;  /* 0x0000000a62227223 */ /* 0x040fe20000000023 */
[----:B------:R-:W-:Y:S01]  /*25c0*/  FFMA R36, R98, R18, R33 ;  /* 0x0000001262247223 */ /* 0x000fe20000000021 */
[----:B------:R-:W-:Y:S01]  /*25d0*/  FFMA R205, R95, R7, R94 ;  /* 0x000000075fcd7223 */ /* 0x000fe2000000005e */
[C---:B------:R-:W-:Y:S01]  /*25e0*/  FFMA R219, R99.reuse, R15, R32 ;  /* 0x0000000f63db7223 */ /* 0x040fe20000000020 */
[----:B------:R-:W-:Y:S01]  /*25f0*/  FFMA R215, R99, R11, R34 ;  /* 0x0000000b63d77223 */ /* 0x000fe20000000022 */
[C---:B--2---:R-:W-:Y:S01]  /*2600*/  FFMA R32, R76.reuse, R12, R29 ;  /* 0x0000000c4c207223 */ /* 0x044fe2000000001d */
        /* <DEDUP_REMOVED lines=8> */
[-C--:B------:R-:W-:Y:S01]  /*2690*/  FFMA R213, R99, R19.reuse, R36 ;  /* 0x0000001363d57223 */ /* 0x080fe20000000024 */
[C---:B------:R-:W-:Y:S01]  /*26a0*/  FFMA R76, R78.reuse, R14, R31 ;  /* 0x0000000e4e4c7223 */ /* 0x040fe2000000001f */
[C---:B------:R-:W-:Y:S01]  /*26b0*/  FFMA R94, R78.reuse, R10, R29 ;  /* 0x0000000a4e5e7223 */ /* 0x040fe2000000001d */
[----:B------:R-:W-:Y:S01]  /*26c0*/  LDS.128 R88, [R120.X4+UR4+0x10] ;  /* 0x0000100478587984 */ /* 0x000fe20008004c00 */
[C---:B------:R-:W-:Y:S01]  /*26d0*/  FFMA R92, R78.reuse, R6, R33 ;  /* 0x000000064e5c7223 */ /* 0x040fe20000000021 */
[----:B------:R-:W-:Y:S01]  /*26e0*/  FFMA R78, R78, R18, R77 ;  /* 0x000000124e4e7223 */ /* 0x000fe2000000004d */
[----:B------:R-:W-:Y:S01]  /*26f0*/  FFMA R207, R95, R19, R40 ;  /* 0x000000135fcf7223 */ /* 0x000fe20000000028 */
[----:B------:R-:W1:Y:S01]  /*2700*/  LDS.128 R28, [R124+0x10] ;  /* 0x000010007c1c7984 */ /* 0x000e620000000c00 */
[C---:B------:R-:W-:Y:S01]  /*2710*/  FFMA R223, R79.reuse, R11, R94 ;  /* 0x0000000b4fdf7223 */ /* 0x040fe2000000005e */
[C---:B------:R-:W-:Y:S01]  /*2720*/  FFMA R77, R79.reuse, R19, R78 ;  /* 0x000000134f4d7223 */ /* 0x040fe2000000004e */
[C---:B------:R-:W-:Y:S01]  /*2730*/  FFMA R221, R79.reuse, R7, R92 ;  /* 0x000000074fdd7223 */ /* 0x040fe2000000005c */
[----:B------:R-:W2:Y:S01]  /*2740*/  LDS.128 R36, [R124+0x110] ;  /* 0x000110007c247984 */ /* 0x000ea20000000c00 */
[----:B------:R-:W-:Y:S01]  /*2750*/  FFMA R79, R79, R15, R76 ;  /* 0x0000000f4f4f7223 */ /* 0x000fe2000000004c */
[C---:B---3--:R-:W-:Y:S01]  /*2760*/  FFMA R76, R80.reuse, R16, R26 ;  /* 0x00000010504c7223 */ /* 0x048fe2000000001a */
[C---:B------:R-:W-:Y:S01]  /*2770*/  FFMA R78, R80.reuse, R8, R27 ;  /* 0x00000008504e7223 */ /* 0x040fe2000000001b */
[----:B------:R-:W3:Y:S01]  /*2780*/  LDS.128 R32, [R124+0x310] ;  /* 0x000310007c207984 */ /* 0x000ee20000000c00 */
[C---:B------:R-:W-:Y:S01]  /*2790*/  FFMA R26, R80.reuse, R12, R25 ;  /* 0x0000000c501a7223 */ /* 0x040fe20000000019 */
[----:B------:R-:W-:Y:S01]  /*27a0*/  FFMA R24, R80, R4, R24 ;  /* 0x0000000450187223 */ /* 0x000fe20000000018 */
[----:B------:R-:W-:Y:S01]  /*27b0*/  FFMA R98, R98, R6, R97 ;  /* 0x0000000662627223 */ /* 0x000fe20000000061 */
[----:B------:R-:W5:Y:S01]  /*27c0*/  LDS.128 R40, [R124+0x210] ;  /* 0x000210007c287984 */ /* 0x000f620000000c00 */
[C---:B------:R-:W-:Y:S01]  /*27d0*/  FFMA R93, R81.reuse, R17, R76 ;  /* 0x00000011515d7223 */ /* 0x040fe2000000004c */
[C---:B------:R-:W-:Y:S01]  /*27e0*/  FFMA R95, R81.reuse, R9, R78 ;  /* 0x00000009515f7223 */ /* 0x040fe2000000004e */
[C---:B------:R-:W-:Y:S01]  /*27f0*/  FFMA R97, R81.reuse, R13, R26 ;  /* 0x0000000d51617223 */ /* 0x040fe2000000001a */
[-C--:B------:R-:W-:Y:S01]  /*2800*/  FFMA R81, R81, R5.reuse, R24 ;  /* 0x0000000551517223 */ /* 0x080fe20000000018 */
[C---:B----4-:R-:W-:Y:S01]  /*2810*/  FFMA R4, R84.reuse, R4, R20 ;  /* 0x0000000454047223 */ /* 0x050fe20000000014 */
[----:B------:R-:W4:Y:S01]  /*2820*/  LDS.128 R24, [R120.X4+UR4+0x110] ;  /* 0x0001100478187984 */ /* 0x000f220008004c00 */
[C---:B------:R-:W-:Y:S01]  /*2830*/  FFMA R8, R84.reuse, R8, R23 ;  /* 0x0000000854087223 */ /* 0x040fe20000000017 */
[C---:B------:R-:W-:Y:S01]  /*2840*/  FFMA R16, R84.reuse, R16, R22 ;  /* 0x0000001054107223 */ /* 0x040fe20000000016 */
[----:B------:R-:W-:Y:S01]  /*2850*/  FFMA R12, R84, R12, R21 ;  /* 0x0000000c540c7223 */ /* 0x000fe20000000015 */
[C---:B------:R-:W-:Y:S01]  /*2860*/  FFMA R5, R85.reuse, R5, R4 ;  /* 0x0000000555057223 */ /* 0x040fe20000000004 */
[----:B------:R-:W4:Y:S01]  /*2870*/  LDS.128 R20, [R120.X4+UR4+0x210] ;  /* 0x0002100478147984 */ /* 0x000f220008004c00 */
[-C--:B------:R-:W-:Y:S01]  /*2880*/  FFMA R110, R110, R6.reuse, R177 ;  /* 0x000000066e6e7223 */ /* 0x080fe200000000b1 */
[-C--:B------:R-:W-:Y:S01]  /*2890*/  FFMA R76, R82, R6.reuse, R81 ;  /* 0x00000006524c7223 */ /* 0x080fe20000000051 */
[----:B------:R-:W-:Y:S01]  /*28a0*/  FFMA R6, R86, R6, R5 ;  /* 0x0000000656067223 */ /* 0x000fe20000000005 */
[C---:B------:R-:W-:Y:S01]  /*28b0*/  FFMA R9, R85.reuse, R9, R8 ;  /* 0x0000000955097223 */ /* 0x040fe20000000008 */
[-C--:B------:R-:W-:Y:S01]  /*28c0*/  FFMA R78, R82, R10.reuse, R95 ;  /* 0x0000000a524e7223 */ /* 0x080fe2000000005f */
[----:B------:R-:W-:Y:S01]  /*28d0*/  FFMA R13, R85, R13, R12 ;  /* 0x0000000d550d7223 */ /* 0x000fe2000000000c */
[----:B------:R-:W-:Y:S01]  /*28e0*/  FFMA R227, R87, R7, R6 ;  /* 0x0000000757e37223 */ /* 0x000fe20000000006 */
[----:B------:R-:W-:Y:S01]  /*28f0*/  FFMA R10, R86, R10, R9 ;  /* 0x0000000a560a7223 */ /* 0x000fe20000000009 */
[C---:B------:R-:W-:Y:S01]  /*2900*/  FFMA R80, R82.reuse, R18, R93 ;  /* 0x0000001252507223 */ /* 0x040fe2000000005d */
[-C--:B------:R-:W-:Y:S01]  /*2910*/  FFMA R82, R82, R14.reuse, R97 ;  /* 0x0000000e52527223 */ /* 0x080fe20000000061 */
[----:B------:R-:W-:Y:S01]  /*2920*/  FFMA R17, R85, R17, R16 ;  /* 0x0000001155117223 */ /* 0x000fe20000000010 */
[-C--:B------:R-:W-:Y:S01]  /*2930*/  FFMA R177, R111, R11.reuse, R100 ;  /* 0x0000000b6fb17223 */ /* 0x080fe20000000064 */
[-C--:B------:R-:W-:Y:S01]  /*2940*/  FFMA R97, R83, R11.reuse, R78 ;  /* 0x0000000b53617223 */ /* 0x080fe2000000004e */
[----:B------:R-:W-:Y:S01]  /*2950*/  FFMA R14, R86, R14, R13 ;  /* 0x0000000e560e7223 */ /* 0x000fe2000000000d */
[----:B------:R-:W-:Y:S01]  /*2960*/  FFMA R85, R87, R11, R10 ;  /* 0x0000000b57557223 */ /* 0x000fe2000000000a */
[-C--:B------:R-:W-:Y:S01]  /*2970*/  FFMA R103, R103, R7.reuse, R102 ;  /* 0x0000000767677223 */ /* 0x080fe20000000066 */
[C---:B-1----:R-:W-:Y:S01]  /*2980*/  FFMA R6, R88.reuse, R28, R157 ;  /* 0x0000001c58067223 */ /* 0x042fe2000000009d */
[-C--:B------:R-:W-:Y:S01]  /*2990*/  FFMA R111, R111, R7.reuse, R110 ;  /* 0x000000076f6f7223 */ /* 0x080fe2000000006e */
[-C--:B------:R-:W-:Y:S01]  /*29a0*/  FFMA R217, R99, R7.reuse, R98 ;  /* 0x0000000763d97223 */ /* 0x080fe20000000062 */
[----:B------:R-:W-:Y:S01]  /*29b0*/  FFMA R93, R83, R7, R76 ;  /* 0x00000007535d7223 */ /* 0x000fe2000000004c */
[----:B--2---:R-:W-:Y:S01]  /*29c0*/  FFMA R4, R88, R36, R153 ;  /* 0x0000002458047223 */ /* 0x004fe20000000099 */
[----:B------:R-:W-:Y:S01]  /*29d0*/  FFMA R11, R89, R29, R6 ;  /* 0x0000001d590b7223 */ /* 0x000fe20000000006 */
[----:B------:R-:W-:Y:S01]  /*29e0*/  FFMA R18, R86, R18, R17 ;  /* 0x0000001256127223 */ /* 0x000fe20000000011 */
[----:B------:R-:W-:Y:S01]  /*29f0*/  FFMA R99, R83, R15, R82 ;  /* 0x0000000f53637223 */ /* 0x000fe20000000052 */
[C---:B---3--:R-:W-:Y:S01]  /*2a00*/  FFMA R8, R88.reuse, R32, R159 ;  /* 0x0000002058087223 */ /* 0x048fe2000000009f */
[----:B------:R-:W-:Y:S01]  /*2a10*/  FFMA R13, R89, R37, R4 ;  /* 0x00000025590d7223 */ /* 0x000fe20000000004 */
[----:B------:R-:W-:Y:S01]  /*2a20*/  FFMA R225, R87, R19, R18 ;  /* 0x0000001357e17223 */ /* 0x000fe20000000012 */
[----:B------:R-:W1:Y:S01]  /*2a30*/  LDS.128 R4, [R120.X4+UR4+0x310] ;  /* 0x0003100478047984 */ /* 0x000e620008004c00 */
[----:B-----5:R-:W-:Y:S01]  /*2a40*/  FFMA R88, R88, R40, R155 ;  /* 0x0000002858587223 */ /* 0x020fe2000000009b */
[C---:B------:R-:W-:Y:S01]  /*2a50*/  FFMA R9, R89.reuse, R33, R8 ;  /* 0x0000002159097223 */ /* 0x040fe20000000008 */
        /* <DEDUP_REMOVED lines=8> */
[C---:B----4-:R-:W-:Y:S01]  /*2ae0*/  FFMA R10, R24.reuse, R32, R143 ;  /* 0x00000020180a7223 */ /* 0x050fe2000000008f */
[C---:B------:R-:W-:Y:S01]  /*2af0*/  FFMA R8, R24.reuse, R28, R141 ;  /* 0x0000001c18087223 */ /* 0x040fe2000000008d */
[C---:B------:R-:W-:Y:S01]  /*2b00*/  FFMA R12, R24.reuse, R40, R147 ;  /* 0x00000028180c7223 */ /* 0x040fe20000000093 */
[----:B------:R-:W-:Y:S01]  /*2b10*/  FFMA R24, R24, R36, R145 ;  /* 0x0000002418187223 */ /* 0x000fe20000000091 */
[----:B------:R-:W-:Y:S01]  /*2b20*/  FFMA R87, R87, R15, R14 ;  /* 0x0000000f57577223 */ /* 0x000fe2000000000e */
[C---:B------:R-:W-:Y:S01]  /*2b30*/  FFMA R13, R25.reuse, R33, R10 ;  /* 0x00000021190d7223 */ /* 0x040fe2000000000a */
[C---:B------:R-:W-:Y:S01]  /*2b40*/  FFMA R15, R25.reuse, R41, R12 ;  /* 0x00000029190f7223 */ /* 0x040fe2000000000c */
[C---:B------:R-:W-:Y:S01]  /*2b50*/  FFMA R17, R25.reuse, R29, R8 ;  /* 0x0000001d19117223 */ /* 0x040fe20000000008 */
[----:B------:R-:W-:Y:S01]  /*2b60*/  FFMA R25, R25, R37, R24 ;  /* 0x0000002519197223 */ /* 0x000fe20000000018 */
[----:B------:R-:W2:Y:S01]  /*2b70*/  LDS.128 R8, [R120.X4+UR4+0x2010] ;  /* 0x0020100478087984 */ /* 0x000ea20008004c00 */
        /* <DEDUP_REMOVED lines=8> */
[----:B------:R-:W-:Y:S01]  /*2c00*/  FFMA R145, R27, R35, R16 ;  /* 0x000000231b917223 */ /* 0x000fe20000000010 */
[C---:B------:R-:W-:Y:S01]  /*2c10*/  FFMA R16, R20.reuse, R40, R137 ;  /* 0x0000002814107223 */ /* 0x040fe20000000089 */
[----:B------:R-:W-:Y:S01]  /*2c20*/  FFMA R20, R20, R36, R139 ;  /* 0x0000002414147223 */ /* 0x000fe2000000008b */
        /* <DEDUP_REMOVED lines=8> */
[----:B------:R-:W-:Y:S01]  /*2cb0*/  LDS.128 R80, [R120.X4+UR4+0x20] ;  /* 0x0000200478507984 */ /* 0x000fe20008004c00 */
[C---:B------:R-:W-:Y:S01]  /*2cc0*/  FFMA R16, R22.reuse, R38, R21 ;  /* 0x0000002616107223 */ /* 0x040fe20000000015 */
[----:B------:R-:W-:Y:S01]  /*2cd0*/  FFMA R22, R22, R30, R25 ;  /* 0x0000001e16167223 */ /* 0x000fe20000000019 */
[C---:B------:R-:W-:Y:S01]  /*2ce0*/  FFMA R119, R23.reuse, R43, R18 ;  /* 0x0000002b17777223 */ /* 0x040fe20000000012 */
[C---:B------:R-:W-:Y:S01]  /*2cf0*/  FFMA R117, R23.reuse, R35, R20 ;  /* 0x0000002317757223 */ /* 0x040fe20000000014 */
[C---:B------:R-:W-:Y:S01]  /*2d00*/  FFMA R137, R23.reuse, R39, R16 ;  /* 0x0000002717897223 */ /* 0x040fe20000000010 */
[C---:B-1----:R-:W-:Y:S01]  /*2d10*/  FFMA R18, R4.reuse, R32, R149 ;  /* 0x0000002004127223 */ /* 0x042fe20000000095 */
        /* <DEDUP_REMOVED lines=8> */
[----:B------:R-:W1:Y:S01]  /*2da0*/  LDS.128 R16, [R120.X4+UR4+0x2210] ;  /* 0x0022100478107984 */ /* 0x000e620008004c00 */
[C---:B------:R-:W-:Y:S01]  /*2db0*/  FFMA R20, R6.reuse, R42, R23 ;  /* 0x0000002a06147223 */ /* 0x040fe20000000017 */
[C---:B------:R-:W-:Y:S01]  /*2dc0*/  FFMA R22, R6.reuse, R34, R21 ;  /* 0x0000002206167223 */ /* 0x040fe20000000015 */
[C---:B------:R-:W-:Y:S01]  /*2dd0*/  FFMA R4, R6.reuse, R38, R5 ;  /* 0x0000002606047223 */ /* 0x040fe20000000005 */
[----:B------:R-:W-:Y:S01]  /*2de0*/  FFMA R6, R6, R30, R25 ;  /* 0x0000001e06067223 */ /* 0x000fe20000000019 */
[C---:B------:R-:W-:Y:S01]  /*2df0*/  FFMA R115, R7.reuse, R43, R20 ;  /* 0x0000002b07737223 */ /* 0x040fe20000000014 */
[C---:B--2---:R-:W-:Y:S01]  /*2e00*/  FFMA R20, R8.reuse, R40, R161 ;  /* 0x0000002808147223 */ /* 0x044fe200000000a1 */
[C---:B------:R-:W-:Y:S01]  /*2e10*/  FFMA R113, R7.reuse, R39, R4 ;  /* 0x0000002707717223 */ /* 0x040fe20000000004 */
[----:B------:R-:W-:Y:S01]  /*2e20*/  FFMA R151, R7, R31, R6 ;  /* 0x0000001f07977223 */ /* 0x000fe20000000006 */
[C---:B------:R-:W-:Y:S01]  /*2e30*/  FFMA R6, R8.reuse, R32, R105 ;  /* 0x0000002008067223 */ /* 0x040fe20000000069 */
[C---:B------:R-:W-:Y:S01]  /*2e40*/  FFMA R4, R8.reuse, R28, R107 ;  /* 0x0000001c08047223 */ /* 0x040fe2000000006b */
[----:B------:R-:W-:Y:S01]  /*2e50*/  FFMA R8, R8, R36, R163 ;  /* 0x0000002408087223 */ /* 0x000fe200000000a3 */
[C---:B------:R-:W-:Y:S01]  /*2e60*/  FFMA R23, R9.reuse, R41, R20 ;  /* 0x0000002909177223 */ /* 0x040fe20000000014 */
[C---:B------:R-:W-:Y:S01]  /*2e70*/  FFMA R21, R9.reuse, R33, R6 ;  /* 0x0000002109157223 */ /* 0x040fe20000000006 */
[----:B------:R-:W-:Y:S01]  /*2e80*/  FFMA R25, R9, R29, R4 ;  /* 0x0000001d09197223 */ /* 0x000fe20000000004 */
[----:B------:R-:W-:Y:S01]  /*2e90*/  FFMA R149, R7, R35, R22 ;  /* 0x0000002307957223 */ /* 0x000fe20000000016 */
[----:B------:R-:W-:Y:S01]  /*2ea0*/  FFMA R9, R9, R37, R8 ;  /* 0x0000002509097223 */ /* 0x000fe20000000008 */
[----:B------:R-:W2:Y:S01]  /*2eb0*/  LDS.128 R4, [R120.X4+UR4+0x2310] ;  /* 0x0023100478047984 */ /* 0x000ea20008004c00 */
[C---:B------:R-:W-:Y:S01]  /*2ec0*/  FFMA R20, R10.reuse, R42, R23 ;  /* 0x0000002a0a147223 */ /* 0x040fe20000000017 */
[C---:B------:R-:W-:Y:S01]  /*2ed0*/  FFMA R22, R10.reuse, R34, R21 ;  /* 0x000000220a167223 */ /* 0x040fe20000000015 */
[C---:B------:R-:W-:Y:S01]  /*2ee0*/  FFMA R8, R10.reuse, R38, R9 ;  /* 0x000000260a087223 */ /* 0x040fe20000000009 */
[----:B------:R-:W-:Y:S01]  /*2ef0*/  FFMA R10, R10, R30, R25 ;  /* 0x0000001e0a0a7223 */ /* 0x000fe20000000019 */
[C---:B------:R-:W-:Y:S01]  /*2f00*/  FFMA R157, R11.reuse, R43, R20 ;  /* 0x0000002b0b9d7223 */ /* 0x040fe20000000014 */
[C---:B---3--:R-:W-:Y:S01]  /*2f10*/  FFMA R20, R12.reuse, R40, R165 ;  /* 0x000000280c147223 */ /* 0x048fe200000000a5 */
[C---:B------:R-:W-:Y:S01]  /*2f20*/  FFMA R107, R11.reuse, R39, R8 ;  /* 0x000000270b6b7223 */ /* 0x040fe20000000008 */
[C---:B------:R-:W-:Y:S01]  /*2f30*/  FFMA R159, R11.reuse, R31, R10 ;  /* 0x0000001f0b9f7223 */ /* 0x040fe2000000000a */
        /* <DEDUP_REMOVED lines=14> */
[C---:B-1----:R-:W-:Y:S01]  /*3020*/  FFMA R20, R16.reuse, R40, R175 ;  /* 0x0000002810147223 */ /* 0x042fe200000000af */
        /* <DEDUP_REMOVED lines=102> */
[C---:B-1----:R-:W-:Y:S01]  /*3690*/  FFMA R4, R8.reuse, R36, R219 ;  /* 0x0000002408047223 */ /* 0x042fe200000000db */
        /* <DEDUP_REMOVED lines=17> */
[C---:B--2---:R-:W-:Y:S01]  /*37b0*/  FFMA R10, R12.reuse, R36, R79 ;  /* 0x000000240c0a7223 */ /* 0x044fe2000000004f */
        /* <DEDUP_REMOVED lines=11> */
[----:B------:R-:W2:Y:S01]  /*3870*/  LDS.128 R20, [R124+0x120] ;  /* 0x000120007c147984 */ /* 0x000ea20000000c00 */
[----:B------:R-:W-:Y:S01]  /*3880*/  FFMA R147, R27, R31, R26 ;  /* 0x0000001f1b937223 */ /* 0x000fe2000000001a */
[----:B------:R-:W-:Y:S01]  /*3890*/  FFMA R14, R14, R42, R13 ;  /* 0x0000002a0e0e7223 */ /* 0x000fe2000000000d */
[C---:B------:R-:W-:Y:S01]  /*38a0*/  FFMA R223, R15.reuse, R39, R12 ;  /* 0x000000270fdf7223 */ /* 0x040fe2000000000c */
[----:B------:R-:W4:Y:S01]  /*38b0*/  LDS.128 R8, [R124+0x20] ;  /* 0x000020007c087984 */ /* 0x000f220000000c00 */
[C---:B------:R-:W-:Y:S01]  /*38c0*/  FFMA R217, R15.reuse, R31, R84 ;  /* 0x0000001f0fd97223 */ /* 0x040fe20000000054 */
[C---:B------:R-:W-:Y:S01]  /*38d0*/  FFMA R219, R15.reuse, R43, R14 ;  /* 0x0000002b0fdb7223 */ /* 0x040fe2000000000e */
[C---:B---3--:R-:W-:Y:S01]  /*38e0*/  FFMA R14, R16.reuse, R40, R95 ;  /* 0x00000028100e7223 */ /* 0x048fe2000000005f */
[----:B------:R-:W3:Y:S01]  /*38f0*/  LDS.128 R24, [R124+0x320] ;  /* 0x000320007c187984 */ /* 0x000ee20000000c00 */
[C---:B------:R-:W-:Y:S01]  /*3900*/  FFMA R12, R16.reuse, R36, R99 ;  /* 0x00000024100c7223 */ /* 0x040fe20000000063 */
[C---:B------:R-:W-:Y:S01]  /*3910*/  FFMA R84, R16.reuse, R32, R97 ;  /* 0x0000002010547223 */ /* 0x040fe20000000061 */
[----:B------:R-:W-:Y:S01]  /*3920*/  FFMA R16, R16, R28, R93 ;  /* 0x0000001c10107223 */ /* 0x000fe2000000005d */
[----:B------:R-:W5:Y:S01]  /*3930*/  LDS.128 R76, [R124+0x220] ;  /* 0x000220007c4c7984 */ /* 0x000f620000000c00 */
[----:B------:R-:W-:Y:S01]  /*3940*/  FFMA R221, R15, R35, R86 ;  /* 0x000000230fdd7223 */ /* 0x000fe20000000056 */
[C---:B------:R-:W-:Y:S01]  /*3950*/  FFMA R93, R17.reuse, R41, R14 ;  /* 0x00000029115d7223 */ /* 0x040fe2000000000e */
[C---:B------:R-:W-:Y:S01]  /*3960*/  FFMA R97, R17.reuse, R37, R12 ;  /* 0x0000002511617223 */ /* 0x040fe2000000000c */
[C---:B------:R-:W-:Y:S01]  /*3970*/  FFMA R95, R17.reuse, R33, R84 ;  /* 0x00000021115f7223 */ /* 0x040fe20000000054 */
[----:B------:R-:W5:Y:S01]  /*3980*/  LDS.128 R12, [R120.X4+UR4+0x120] ;  /* 0x00012004780c7984 */ /* 0x000f620008004c00 */
[----:B------:R-:W-:Y:S01]  /*3990*/  FFMA R17, R17, R29, R16 ;  /* 0x0000001d11117223 */ /* 0x000fe20000000010 */
[C---:B------:R-:W-:Y:S01]  /*39a0*/  FFMA R86, R18.reuse, R42, R93 ;  /* 0x0000002a12567223 */ /* 0x040fe2000000005d */
[C---:B------:R-:W-:Y:S01]  /*39b0*/  FFMA R84, R18.reuse, R34, R95 ;  /* 0x0000002212547223 */ /* 0x040fe2000000005f */
[----:B------:R-:W-:Y:S01]  /*39c0*/  FFMA R91, R91, R43, R90 ;  /* 0x0000002b5b5b7223 */ /* 0x000fe2000000005a */
        /* <DEDUP_REMOVED lines=15> */
[C---:B------:R-:W-:Y:S01]  /*3ac0*/  FFMA R30, R6.reuse, R30, R29 ;  /* 0x0000001e061e7223 */ /* 0x040fe2000000001d */
[C---:B------:R-:W-:Y:S01]  /*3ad0*/  FFMA R34, R6.reuse, R34, R33 ;  /* 0x0000002206227223 */ /* 0x040fe20000000021 */
[C---:B------:R-:W-:Y:S01]  /*3ae0*/  FFMA R42, R6.reuse, R42, R41 ;  /* 0x0000002a062a7223 */ /* 0x040fe20000000029 */
[----:B------:R-:W-:Y:S01]  /*3af0*/  FFMA R6, R6, R38, R5 ;  /* 0x0000002606067223 */ /* 0x000fe20000000005 */
[C---:B--2---:R-:W-:Y:S01]  /*3b00*/  FFMA R4, R80.reuse, R20, R153 ;  /* 0x0000001450047223 */ /* 0x044fe20000000099 */
[C---:B------:R-:W-:Y:S01]  /*3b10*/  FFMA R225, R7.reuse, R31, R30 ;  /* 0x0000001f07e17223 */ /* 0x040fe2000000001e */
[C---:B------:R-:W-:Y:S01]  /*3b20*/  FFMA R85, R7.reuse, R35, R34 ;  /* 0x0000002307557223 */ /* 0x040fe20000000022 */
[C---:B------:R-:W-:Y:S01]  /*3b30*/  FFMA R227, R7.reuse, R39, R6 ;  /* 0x0000002707e37223 */ /* 0x040fe20000000006 */
[C---:B----4-:R-:W-:Y:S01]  /*3b40*/  FFMA R6, R80.reuse, R8, R155 ;  /* 0x0000000850067223 */ /* 0x050fe2000000009b */
[----:B------:R-:W-:Y:S01]  /*3b50*/  FFMA R87, R7, R43, R42 ;  /* 0x0000002b07577223 */ /* 0x000fe2000000002a */
[C---:B------:R-:W-:Y:S01]  /*3b60*/  FFMA R33, R81.reuse, R21, R4 ;  /* 0x0000001551217223 */ /* 0x040fe20000000004 */
[----:B---3--:R-:W-:Y:S01]  /*3b70*/  FFMA R28, R80, R24, R89 ;  /* 0x00000018501c7223 */ /* 0x008fe20000000059 */
[C---:B------:R-:W-:Y:S01]  /*3b80*/  FFMA R31, R81.reuse, R9, R6 ;  /* 0x00000009511f7223 */ /* 0x040fe20000000006 */
[----:B------:R-:W-:Y:S01]  /*3b90*/  LDS.128 R40, [R124+0x330] ;  /* 0x000330007c287984 */ /* 0x000fe20000000c00 */
[C---:B------:R-:W-:Y:S01]  /*3ba0*/  FFMA R30, R82.reuse, R22, R33 ;  /* 0x00000016521e7223 */ /* 0x040fe20000000021 */
[----:B------:R-:W-:Y:S01]  /*3bb0*/  FFMA R29, R81, R25, R28 ;  /* 0x00000019511d7223 */ /* 0x000fe2000000001c */
[----:B------:R-:W-:Y:S01]  /*3bc0*/  FFMA R28, R82, R10, R31 ;  /* 0x0000000a521c7223 */ /* 0x000fe2000000001f */
[----:B------:R-:W2:Y:S01]  /*3bd0*/  LDS.128 R4, [R120.X4+UR4+0x320] ;  /* 0x0003200478047984 */ /* 0x000ea20008004c00 */
[----:B-----5:R-:W-:Y:S01]  /*3be0*/  FFMA R80, R80, R76, R91 ;  /* 0x0000004c50507223 */ /* 0x020fe2000000005b */
        /* <DEDUP_REMOVED lines=149> */
[----:B------:R-:W2:Y:S01]  /*4540*/  LDS.128 R28, [R120.X4+UR4+0x6020] ;  /* 0x00602004781c7984 */ /* 0x000ea20008004c00 */
        /* <DEDUP_REMOVED lines=39> */
[C---:B--2---:R-:W-:Y:S01]  /*47c0*/  FFMA R4, R28.reuse, R8, R213 ;  /* 0x000000081c047223 */ /* 0x044fe200000000d5 */
        /* <DEDUP_REMOVED lines=14> */
[----:B------:R-:W-:Y:S01]  /*48b0*/  FFMA R81, R81, R77, R80 ;  /* 0x0000004d51517223 */ /* 0x000fe20000000050 */
[C---:B------:R-:W-:Y:S01]  /*48c0*/  FFMA R213, R31.reuse, R79, R32 ;  /* 0x0000004f1fd57223 */ /* 0x040fe20000000020 */
[C---:B------:R-:W-:Y:S01]  /*48d0*/  FFMA R211, R31.reuse, R23, R30 ;  /* 0x000000171fd37223 */ /* 0x040fe2000000001e */
[C---:B---3--:R-:W-:Y:S01]  /*48e0*/  FFMA R30, R12.reuse, R20, R223 ;  /* 0x000000140c1e7223 */ /* 0x048fe200000000df */
[C---:B------:R-:W-:Y:S01]  /*48f0*/  FFMA R32, R12.reuse, R76, R219 ;  /* 0x0000004c0c207223 */ /* 0x040fe200000000db */
[C---:B------:R-:W-:Y:S01]  /*4900*/  FFMA R215, R31.reuse, R11, R28 ;  /* 0x0000000b1fd77223 */ /* 0x040fe2000000001c */
[----:B------:R-:W-:Y:S01]  /*4910*/  FFMA R28, R12, R8, R217 ;  /* 0x000000080c1c7223 */ /* 0x000fe200000000d9 */
[----:B------:R-:W-:Y:S01]  /*4920*/  FFMA R209, R31, R27, R34 ;  /* 0x0000001b1fd17223 */ /* 0x000fe20000000022 */
[----:B------:R-:W-:Y:S01]  /*4930*/  FFMA R82, R82, R78, R81 ;  /* 0x0000004e52527223 */ /* 0x000fe20000000051 */
        /* <DEDUP_REMOVED lines=8> */
[----:B------:R-:W-:Y:S01]  /*49c0*/  LDS.128 R80, [R120.X4+UR4+0x30] ;  /* 0x0000300478507984 */ /* 0x000fe20008004c00 */
[C---:B------:R-:W-:Y:S01]  /*49d0*/  FFMA R12, R14.reuse, R10, R33 ;  /* 0x0000000a0e0c7223 */ /* 0x040fe20000000021 */
[C---:B------:R-:W-:Y:S01]  /*49e0*/  FFMA R219, R15.reuse, R23, R84 ;  /* 0x000000170fdb7223 */ /* 0x040fe20000000054 */
[----:B------:R-:W-:Y:S01]  /*49f0*/  FFMA R14, R14, R26, R13 ;  /* 0x0000001a0e0e7223 */ /* 0x000fe2000000000d */
[----:B------:R-:W3:Y:S01]  /*4a00*/  LDS.128 R28, [R124+0x30] ;  /* 0x000030007c1c7984 */ /* 0x000ee20000000c00 */
[C---:B------:R-:W-:Y:S01]  /*4a10*/  FFMA R223, R15.reuse, R11, R12 ;  /* 0x0000000b0fdf7223 */ /* 0x040fe2000000000c */
[C---:B-1----:R-:W-:Y:S01]  /*4a20*/  FFMA R12, R16.reuse, R20, R99 ;  /* 0x00000014100c7223 */ /* 0x042fe20000000063 */
[C---:B------:R-:W-:Y:S01]  /*4a30*/  FFMA R217, R15.reuse, R27, R14 ;  /* 0x0000001b0fd97223 */ /* 0x040fe2000000000e */
[----:B------:R-:W1:Y:S01]  /*4a40*/  LDS.128 R36, [R124+0x130] ;  /* 0x000130007c247984 */ /* 0x000e620000000c00 */
[C---:B------:R-:W-:Y:S01]  /*4a50*/  FFMA R14, R16.reuse, R76, R97 ;  /* 0x0000004c100e7223 */ /* 0x040fe20000000061 */
[C---:B------:R-:W-:Y:S01]  /*4a60*/  FFMA R84, R16.reuse, R24, R93 ;  /* 0x0000001810547223 */ /* 0x040fe2000000005d */
[----:B------:R-:W-:Y:S01]  /*4a70*/  FFMA R16, R16, R8, R95 ;  /* 0x0000000810107223 */ /* 0x000fe2000000005f */
[----:B------:R-:W4:Y:S01]  /*4a80*/  LDS.128 R32, [R124+0x230] ;  /* 0x000230007c207984 */ /* 0x000f220000000c00 */
        /* <DEDUP_REMOVED lines=21> */
[----:B------:R-:W2:Y:S01]  /*4be0*/  LDS.128 R16, [R120.X4+UR4+0x230] ;  /* 0x0002300478107984 */ /* 0x000ea20008004c00 */
        /* <DEDUP_REMOVED lines=9> */
[C---:B---3--:R-:W-:Y:S01]  /*4c80*/  FFMA R6, R80.reuse, R28, R91 ;  /* 0x0000001c50067223 */ /* 0x048fe2000000005b */
[----:B------:R-:W-:Y:S01]  /*4c90*/  LDS.128 R76, [R124+0x340] ;  /* 0x000340007c4c7984 */ /* 0x000fe20000000c00 */
[----:B-1----:R-:W-:-:S02]  /*4ca0*/  FFMA R4, R80, R36, R153 ;  /* 0x0000002450047223 */ /* 0x002fc40000000099 */
[C---:B------:R-:W-:Y:S01]  /*4cb0*/  FFMA R11, R81.reuse, R29, R6 ;  /* 0x0000001d510b7223 */ /* 0x040fe20000000006 */
[C---:B----4-:R-:W-:Y:S01]  /*4cc0*/  FFMA R8, R80.reuse, R32, R155 ;  /* 0x0000002050087223 */ /* 0x050fe2000000009b */
[C---:B------:R-:W-:Y:S01]  /*4cd0*/  FFMA R21, R81.reuse, R37, R4 ;  /* 0x0000002551157223 */ /* 0x040fe20000000004 */
[----:B------:R-:W-:Y:S01]  /*4ce0*/  FFMA R80, R80, R40, R89 ;  /* 0x0000002850507223 */ /* 0x000fe20000000059 */
[----:B------:R-:W1:Y:S01]  /*4cf0*/  LDS.128 R4, [R120.X4+UR4+0x330] ;  /* 0x0003300478047984 */ /* 0x000e620008004c00 */
[C---:B------:R-:W-:Y:S01]  /*4d00*/  FFMA R9, R81.reuse, R33, R8 ;  /* 0x0000002151097223 */ /* 0x040fe20000000008 */
[C---:B------:R-:W-:Y:S01]  /*4d10*/  FFMA R8, R82.reuse, R30, R11 ;  /* 0x0000001e52087223 */ /* 0x040fe2000000000b */
[C---:B------:R-:W-:Y:S01]  /*4d20*/  FFMA R10, R82.reuse, R38, R21 ;  /* 0x00000026520a7223 */ /* 0x040fe20000000015 */
[----:B------:R-:W-:Y:S01]  /*4d30*/  FFMA R81, R81, R41, R80 ;  /* 0x0000002951517223 */ /* 0x000fe20000000050 */
[----:B------:R-:W-:Y:S01]  /*4d40*/  FFMA R20, R82, R34, R9 ;  /* 0x0000002252147223 */ /* 0x000fe20000000009 */
[C---:B------:R-:W-:Y:S01]  /*4d50*/  FFMA R91, R83.reuse, R31, R8 ;  /* 0x0000001f535b7223 */ /* 0x040fe20000000008 */
[C---:B------:R-:W-:Y:S01]  /*4d60*/  FFMA R89, R83.reuse, R39, R10 ;  /* 0x0000002753597223 */ /* 0x040fe2000000000a */
[C---:B-----5:R-:W-:Y:S01]  /*4d70*/  FFMA R10, R12.reuse, R32, R145 ;  /* 0x000000200c0a7223 */ /* 0x060fe20000000091 */
        /* <DEDUP_REMOVED lines=14> */
[C---:B--2---:R-:W-:Y:S01]  /*4e60*/  FFMA R20, R16.reuse, R40, R117 ;  /* 0x0000002810147223 */ /* 0x044fe20000000075 */
        /* <DEDUP_REMOVED lines=188> */
[C---:B---3--:R-:W-:Y:S01]  /*5a30*/  FFMA R10, R12.reuse, R36, R219 ;  /* 0x000000240c0a7223 */ /* 0x048fe200000000db */
        /* <DEDUP_REMOVED lines=18> */
[C---:B--2---:R-:W-:Y:S01]  /*5b60*/  FFMA R12, R16.reuse, R36, R93 ;  /* 0x00000024100c7223 */ /* 0x044fe2000000005d */
[C---:B------:R-:W-:Y:S01]  /*5b70*/  FFMA R221, R15.reuse, R43, R14 ;  /* 0x0000002b0fdd7223 */ /* 0x040fe2000000000e */
[----:B------:R-:W2:Y:S01]  /*5b80*/  LDS.128 R24, [R124+0x140] ;  /* 0x000140007c187984 */ /* 0x000ea20000000c00 */
[C---:B------:R-:W-:Y:S01]  /*5b90*/  FFMA R14, R16.reuse, R32, R95 ;  /* 0x00000020100e7223 */ /* 0x040fe2000000005f */
[C---:B------:R-:W-:Y:S01]  /*5ba0*/  FFMA R84, R16.reuse, R40, R97 ;  /* 0x0000002810547223 */ /* 0x040fe20000000061 */
[----:B------:R-:W-:Y:S01]  /*5bb0*/  FFMA R219, R15, R35, R86 ;  /* 0x000000230fdb7223 */ /* 0x000fe20000000056 */
[----:B------:R-:W4:Y:S01]  /*5bc0*/  LDS.128 R20, [R124+0x240] ;  /* 0x000240007c147984 */ /* 0x000f220000000c00 */
[C---:B------:R-:W-:Y:S01]  /*5bd0*/  FFMA R95, R17.reuse, R33, R14 ;  /* 0x00000021115f7223 */ /* 0x040fe2000000000e */
[C---:B------:R-:W-:Y:S01]  /*5be0*/  FFMA R97, R17.reuse, R37, R12 ;  /* 0x0000002511617223 */ /* 0x040fe2000000000c */
[----:B------:R-:W-:Y:S01]  /*5bf0*/  FFMA R16, R16, R28, R99 ;  /* 0x0000001c10107223 */ /* 0x000fe20000000063 */
[----:B------:R-:W5:Y:S01]  /*5c00*/  LDS.128 R12, [R120.X4+UR4+0x140] ;  /* 0x00014004780c7984 */ /* 0x000f620008004c00 */
        /* <DEDUP_REMOVED lines=29> */
[----:B--2---:R-:W-:-:S02]  /*5de0*/  FFMA R4, R80, R24, R89 ;  /* 0x0000001850047223 */ /* 0x004fc40000000059 */
[C---:B------:R-:W-:Y:S01]  /*5df0*/  FFMA R31, R81.reuse, R9, R6 ;  /* 0x00000009511f7223 */ /* 0x040fe20000000006 */
[C---:B----4-:R-:W-:Y:S01]  /*5e00*/  FFMA R28, R80.reuse, R20, R153 ;  /* 0x00000014501c7223 */ /* 0x050fe20000000099 */
[C---:B------:R-:W-:Y:S01]  /*5e10*/  FFMA R33, R81.reuse, R25, R4 ;  /* 0x0000001951217223 */ /* 0x040fe20000000004 */
[----:B------:R-:W-:Y:S01]  /*5e20*/  FFMA R80, R80, R76, R155 ;  /* 0x0000004c50507223 */ /* 0x000fe2000000009b */
[----:B------:R-:W2:Y:S01]  /*5e30*/  LDS.128 R4, [R120.X4+UR4+0x340] ;  /* 0x0003400478047984 */ /* 0x000ea20008004c00 */
        /* <DEDUP_REMOVED lines=170> */
[----:B------:R-:W3:Y:S01]  /*68e0*/  LDS.128 R12, [R120.X4+UR4+0x6140] ;  /* 0x00614004780c7984 */ /* 0x000ee20008004c00 */
[C---:B------:R-:W-:Y:S01]  /*68f0*/  FFMA R32, R18.reuse, R22, R35 ;  /* 0x0000001612207223 */ /* 0x040fe20000000023 */
[C---:B------:R-:W-:Y:S01]  /*6900*/  FFMA R16, R18.reuse, R26, R17 ;  /* 0x0000001a12107223 */ /* 0x040fe20000000011 */
[----:B------:R-:W-:Y:S01]  /*6910*/  FFMA R18, R18, R10, R37 ;  /* 0x0000000a12127223 */ /* 0x000fe20000000025 */
[C---:B------:R-:W-:Y:S01]  /*6920*/  FFMA R195, R19.reuse, R79, R34 ;  /* 0x0000004f13c37223 */ /* 0x040fe20000000022 */
[C---:B------:R-:W-:Y:S01]  /*6930*/  FFMA R197, R19.reuse, R23, R32 ;  /* 0x0000001713c57223 */ /* 0x040fe20000000020 */
        /* <DEDUP_REMOVED lines=15> */
[----:B------:R-:W-:Y:S01]  /*6a30*/  FFMA R6, R6, R26, R5 ;  /* 0x0000001a06067223 */ /* 0x000fe20000000005 */
[C---:B------:R-:W-:Y:S01]  /*6a40*/  FFMA R201, R7.reuse, R79, R34 ;  /* 0x0000004f07c97223 */ /* 0x040fe20000000022 */
[C---:B------:R-:W-:Y:S01]  /*6a50*/  FFMA R207, R7.reuse, R11, R4 ;  /* 0x0000000b07cf7223 */ /* 0x040fe20000000004 */
[C---:B--2---:R-:W-:Y:S01]  /*6a60*/  FFMA R4, R28.reuse, R8, R215 ;  /* 0x000000081c047223 */ /* 0x044fe200000000d7 */
        /* <DEDUP_REMOVED lines=27> */
[----:B------:R-:W-:Y:S01]  /*6c20*/  FFMA R13, R13, R77, R12 ;  /* 0x0000004d0d0d7223 */ /* 0x000fe2000000000c */
[C---:B------:R-:W-:Y:S01]  /*6c30*/  FFMA R86, R14.reuse, R22, R29 ;  /* 0x000000160e567223 */ /* 0x040fe2000000001d */
[C---:B------:R-:W-:Y:S01]  /*6c40*/  FFMA R12, R14.reuse, R10, R33 ;  /* 0x0000000a0e0c7223 */ /* 0x040fe20000000021 */
[----:B------:R-:W-:Y:S01]  /*6c50*/  LDS.128 R80, [R120.X4+UR4+0x50] ;  /* 0x0000500478507984 */ /* 0x000fe20008004c00 */
[----:B------:R-:W-:Y:S01]  /*6c60*/  FFMA R14, R14, R78, R13 ;  /* 0x0000004e0e0e7223 */ /* 0x000fe2000000000d */
[C---:B------:R-:W-:Y:S01]  /*6c70*/  FFMA R221, R15.reuse, R27, R84 ;  /* 0x0000001b0fdd7223 */ /* 0x040fe20000000054 */
[C---:B------:R-:W-:Y:S01]  /*6c80*/  FFMA R223, R15.reuse, R11, R12 ;  /* 0x0000000b0fdf7223 */ /* 0x040fe2000000000c */
[----:B------:R-:W3:Y:S01]  /*6c90*/  LDS.128 R28, [R124+0x150] ;  /* 0x000150007c1c7984 */ /* 0x000ee20000000c00 */
[C---:B------:R-:W-:Y:S01]  /*6ca0*/  FFMA R219, R15.reuse, R79, R14 ;  /* 0x0000004f0fdb7223 */ /* 0x040fe2000000000e */
[C---:B-1----:R-:W-:Y:S01]  /*6cb0*/  FFMA R14, R16.reuse, R20, R93 ;  /* 0x00000014100e7223 */ /* 0x042fe2000000005d */
[C---:B------:R-:W-:Y:S01]  /*6cc0*/  FFMA R12, R16.reuse, R24, R97 ;  /* 0x00000018100c7223 */ /* 0x040fe20000000061 */
[----:B------:R-:W1:Y:S01]  /*6cd0*/  LDS.128 R36, [R124+0x50] ;  /* 0x000050007c247984 */ /* 0x000e620000000c00 */
[C---:B------:R-:W-:Y:S01]  /*6ce0*/  FFMA R84, R16.reuse, R76, R95 ;  /* 0x0000004c10547223 */ /* 0x040fe2000000005f */
[----:B------:R-:W-:Y:S01]  /*6cf0*/  FFMA R217, R15, R23, R86 ;  /* 0x000000170fd97223 */ /* 0x000fe20000000056 */
[C---:B------:R-:W-:Y:S01]  /*6d00*/  FFMA R95, R17.reuse, R21, R14 ;  /* 0x00000015115f7223 */ /* 0x040fe2000000000e */
[----:B------:R-:W4:Y:S01]  /*6d10*/  LDS.128 R32, [R124+0x250] ;  /* 0x000250007c207984 */ /* 0x000f220000000c00 */
[C---:B------:R-:W-:Y:S01]  /*6d20*/  FFMA R97, R17.reuse, R25, R12 ;  /* 0x0000001911617223 */ /* 0x040fe2000000000c */
[----:B------:R-:W-:Y:S01]  /*6d30*/  FFMA R16, R16, R8, R99 ;  /* 0x0000000810107223 */ /* 0x000fe20000000063 */
[C---:B------:R-:W-:Y:S01]  /*6d40*/  FFMA R93, R17.reuse, R77, R84 ;  /* 0x0000004d115d7223 */ /* 0x040fe20000000054 */
[----:B------:R-:W5:Y:S01]  /*6d50*/  LDS.128 R12, [R120.X4+UR4+0x150] ;  /* 0x00015004780c7984 */ /* 0x000f620008004c00 */
        /* <DEDUP_REMOVED lines=10> */
[C---:B------:R-:W-:Y:S01]  /*6e00*/  FFMA R97, R19.reuse, R27, R16 ;  /* 0x0000001b13617223 */ /* 0x040fe20000000010 */
        /* <DEDUP_REMOVED lines=15> */
[----:B------:R-:W-:Y:S01]  /*6f00*/  LDS.128 R76, [R124+0x360] ;  /* 0x000360007c4c7984 */ /* 0x000fe20000000c00 */
[C---:B---3--:R-:W-:Y:S01]  /*6f10*/  FFMA R6, R80.reuse, R28, R153 ;  /* 0x0000001c50067223 */ /* 0x048fe20000000099 */
[----:B-1----:R-:W-:-:S03]  /*6f20*/  FFMA R4, R80, R36, R91 ;  /* 0x0000002450047223 */ /* 0x002fc6000000005b */
[C---:B------:R-:W-:Y:S01]  /*6f30*/  FFMA R11, R81.reuse, R29, R6 ;  /* 0x0000001d510b7223 */ /* 0x040fe20000000006 */
[----:B----4-:R-:W-:Y:S01]  /*6f40*/  FFMA R8, R80, R32, R89 ;  /* 0x0000002050087223 */ /* 0x010fe20000000059 */
[C---:B------:R-:W-:Y:S02]  /*6f50*/  FFMA R21, R81.reuse, R37, R4 ;  /* 0x0000002551157223 */ /* 0x040fe40000000004 */
[C---:B------:R-:W-:Y:S01]  /*6f60*/  FFMA R10, R82.reuse, R30, R11 ;  /* 0x0000001e520a7223 */ /* 0x040fe2000000000b */
[----:B------:R-:W1:Y:S01]  /*6f70*/  LDS.128 R4, [R120.X4+UR4+0x350] ;  /* 0x0003500478047984 */ /* 0x000e620008004c00 */
[----:B------:R-:W-:Y:S01]  /*6f80*/  FFMA R9, R81, R33, R8 ;  /* 0x0000002151097223 */ /* 0x000fe20000000008 */
[----:B------:R-:W-:Y:S01]  /*6f90*/  FFMA R8, R82, R38, R21 ;  /* 0x0000002652087223 */ /* 0x000fe20000000015 */
[C---:B------:R-:W-:Y:S01]  /*6fa0*/  FFMA R153, R83.reuse, R31, R10 ;  /* 0x0000001f53997223 */ /* 0x040fe2000000000a */
[----:B-----5:R-:W-:Y:S01]  /*6fb0*/  FFMA R10, R12, R32, R145 ;  /* 0x000000200c0a7223 */ /* 0x020fe20000000091 */
[----:B------:R-:W-:Y:S01]  /*6fc0*/  FFMA R20, R82, R34, R9 ;  /* 0x0000002252147223 */ /* 0x000fe20000000009 */
[----:B------:R-:W-:Y:S01]  /*6fd0*/  FFMA R89, R83, R39, R8 ;  /* 0x0000002753597223 */ /* 0x000fe20000000008 */
[C---:B------:R-:W-:Y:S01]  /*6fe0*/  FFMA R8, R12.reuse, R28, R143 ;  /* 0x0000001c0c087223 */ /* 0x040fe2000000008f */
[----:B------:R-:W-:Y:S01]  /*6ff0*/  FFMA R23, R13, R33, R10 ;  /* 0x000000210d177223 */ /* 0x000fe2000000000a */
[----:B------:R-:W-:Y:S01]  /*7000*/  FFMA R91, R83, R35, R20 ;  /* 0x00000023535b7223 */ /* 0x000fe20000000014 */
[C---:B------:R-:W-:Y:S01]  /*7010*/  FFMA R20, R12.reuse, R40, R141 ;  /* 0x000000280c147223 */ /* 0x040fe2000000008d */
[----:B------:R-:W-:Y:S01]  /*7020*/  FFMA R12, R12, R36, R147 ;  /* 0x000000240c0c7223 */ /* 0x000fe20000000093 */
[C---:B------:R-:W-:Y:S01]  /*7030*/  FFMA R25, R13.reuse, R29, R8 ;  /* 0x0000001d0d197223 */ /* 0x040fe20000000008 */
[----:B------:R-:W-:Y:S01]  /*7040*/  FFMA R80, R80, R40, R155 ;  /* 0x0000002850507223 */ /* 0x000fe2000000009b */
        /* <DEDUP_REMOVED lines=177> */
[----:B------:R-:W-:Y:S01]  /*7b60*/  FFMA R6, R6, R30, R5 ;  /* 0x0000001e06067223 */ /* 0x000fe20000000005 */
        /* <DEDUP_REMOVED lines=16> */
[----:B------:R-:W-:Y:S01]  /*7c70*/  FFMA R81, R81, R41, R80 ;  /* 0x0000002951517223 */ /* 0x000fe20000000050 */
        /* <DEDUP_REMOVED lines=23> */
[C---:B--2---:R-:W-:Y:S01]  /*7df0*/  FFMA R14, R16.reuse, R32, R95 ;  /* 0x00000020100e7223 */ /* 0x044fe2000000005f */
[C---:B------:R-:W-:Y:S01]  /*7e00*/  FFMA R12, R16.reuse, R28, R97 ;  /* 0x0000001c100c7223 */ /* 0x040fe20000000061 */
[----:B------:R-:W2:Y:S01]  /*7e10*/  LDS.128 R24, [R124+0x60] ;  /* 0x000060007c187984 */ /* 0x000ea20000000c00 */
[----:B------:R-:W-:Y:S01]  /*7e20*/  FFMA R221, R15, R35, R86 ;  /* 0x000000230fdd7223 */ /* 0x000fe20000000056 */
[C---:B------:R-:W-:Y:S01]  /*7e30*/  FFMA R84, R16.reuse, R40, R93 ;  /* 0x0000002810547223 */ /* 0x040fe2000000005d */
        /* <DEDUP_REMOVED lines=9> */
[----:B------:R-:W-:Y:S01]  /*7ed0*/  FFMA R16, R18, R30, R97 ;  /* 0x0000001e12107223 */ /* 0x000fe20000000061 */
[----:B-1----:R-:W-:Y:S01]  /*7ee0*/  FFMA R28, R4, R28, R225 ;  /* 0x0000001c041c7223 */ /* 0x002fe200000000e1 */
[----:B------:R-:W-:Y:S01]  /*7ef0*/  FFMA R18, R18, R38, R17 ;  /* 0x0000002612127223 */ /* 0x000fe20000000011 */
[C---:B------:R-:W-:Y:S01]  /*7f00*/  FFMA R40, R4.reuse, R40, R85 ;  /* 0x0000002804287223 */ /* 0x040fe20000000055 */
[C---:B------:R-:W-:Y:S01]  /*7f10*/  FFMA R32, R4.reuse, R32, R87 ;  /* 0x0000002004207223 */ /* 0x040fe20000000057 */
[C---:B------:R-:W-:Y:S01]  /*7f20*/  FFMA R95, R19.reuse, R43, R86 ;  /* 0x0000002b135f7223 */ /* 0x040fe20000000056 */
[C---:B------:R-:W-:Y:S01]  /*7f30*/  FFMA R93, R19.reuse, R35, R84 ;  /* 0x00000023135d7223 */ /* 0x040fe20000000054 */
[C---:B------:R-:W-:Y:S01]  /*7f40*/  FFMA R97, R19.reuse, R31, R16 ;  /* 0x0000001f13617223 */ /* 0x040fe20000000010 */
        /* <DEDUP_REMOVED lines=17> */
[----:B--2---:R-:W-:-:S03]  /*8060*/  FFMA R4, R80, R24, R89 ;  /* 0x0000001850047223 */ /* 0x004fc60000000059 */
[C---:B------:R-:W-:Y:S01]  /*8070*/  FFMA R31, R81.reuse, R9, R6 ;  /* 0x00000009511f7223 */ /* 0x040fe20000000006 */
[----:B----4-:R-:W-:Y:S01]  /*8080*/  FFMA R28, R80, R20, R91 ;  /* 0x00000014501c7223 */ /* 0x010fe2000000005b */
[C---:B------:R-:W-:Y:S02]  /*8090*/  FFMA R33, R81.reuse, R25, R4 ;  /* 0x0000001951217223 */ /* 0x040fe40000000004 */
[C---:B------:R-:W-:Y:S01]  /*80a0*/  FFMA R30, R82.reuse, R10, R31 ;  /* 0x0000000a521e7223 */ /* 0x040fe2000000001f */
[----:B------:R-:W2:Y:S01]  /*80b0*/  LDS.128 R4, [R120.X4+UR4+0x360] ;  /* 0x0003600478047984 */ /* 0x000ea20008004c00 */
        /* <DEDUP_REMOVED lines=246> */
[----:B--2---:R-:W-:Y:S01]  /*9020*/  FFMA R8, R4, R8, R225 ;  /* 0x0000000804087223 */ /* 0x004fe200000000e1 */
        /* <DEDUP_REMOVED lines=1343> */
[----:B------:R-:W-:Y:S01]  /*e420*/  FFMA R81, R81, R41, R80 ;  /* 0x0000002951517223 */ /* 0x000fe20000000050 */
[C---:B---3--:R-:W-:Y:S01]  /*e430*/  FFMA R8, R12.reuse, R36, R223 ;  /* 0x000000240c087223 */ /* 0x048fe200000000df */
[C---:B------:R-:W-:Y:S01]  /*e440*/  FFMA R10, R12.reuse, R28, R221 ;  /* 0x0000001c0c0a7223 */ /* 0x040fe200000000dd */
[----:B------:R-:W-:Y:S01]  /*e450*/  FFMA R20, R12, R32, R217 ;  /* 0x000000200c147223 */ /* 0x000fe200000000d9 */
[----:B------:R-:W-:Y:S01]  /*e460*/  FFMA R211, R11, R43, R22 ;  /* 0x0000002b0bd37223 */ /* 0x000fe20000000016 */
[----:B------:R-:W-:Y:S01]  /*e470*/  FFMA R82, R82, R42, R81 ;  /* 0x0000002a52527223 */ /* 0x000fe20000000051 */
[----:B------:R-:W-:Y:S01]  /*e480*/  FFMA R12, R12, R40, R219 ;  /* 0x000000280c0c7223 */ /* 0x000fe200000000db */
        /* <DEDUP_REMOVED lines=8> */
[----:B------:R-:W-:Y:S01]  /*e510*/  LDS.128 R24, [R124+0x1c0] ;  /* 0x0001c0007c187984 */ /* 0x000fe20000000c00 */
[----:B------:R-:W-:Y:S01]  /*e520*/  FFMA R14, R14, R42, R13 ;  /* 0x0000002a0e0e7223 */ /* 0x000fe2000000000d */
[C---:B------:R-:W-:Y:S01]  /*e530*/  FFMA R223, R15.reuse, R39, R12 ;  /* 0x000000270fdf7223 */ /* 0x040fe2000000000c */
[C---:B--2---:R-:W-:Y:S01]  /*e540*/  FFMA R12, R16.reuse, R28, R95 ;  /* 0x0000001c100c7223 */ /* 0x044fe2000000005f */
[----:B------:R-:W2:Y:S01]  /*e550*/  LDS.128 R8, [R120.X4+UR4+0xc0] ;  /* 0x0000c00478087984 */ /* 0x000ea20008004c00 */
[C---:B------:R-:W-:Y:S01]  /*e560*/  FFMA R217, R15.reuse, R43, R14 ;  /* 0x0000002b0fd97223 */ /* 0x040fe2000000000e */
[C---:B------:R-:W-:Y:S01]  /*e570*/  FFMA R14, R16.reuse, R32, R93 ;  /* 0x00000020100e7223 */ /* 0x040fe2000000005d */
[C---:B------:R-:W-:Y:S01]  /*e580*/  FFMA R219, R15.reuse, R31, R20 ;  /* 0x0000001f0fdb7223 */ /* 0x040fe20000000014 */
[----:B------:R-:W3:Y:S01]  /*e590*/  LDS.128 R76, [R124+0x2c0] ;  /* 0x0002c0007c4c7984 */ /* 0x000ee20000000c00 */
        /* <DEDUP_REMOVED lines=34> */
[----:B------:R-:W-:Y:S01]  /*e7c0*/  LDS.128 R32, [R120.X4+UR4+0x63c0] ;  /* 0x0063c00478207984 */ /* 0x000fe20008004c00 */
[----:B--2---:R-:W-:-:S03]  /*e7d0*/  FFMA R6, R8, R24, R153 ;  /* 0x0000001808067223 */ /* 0x004fc60000000099 */
[----:B------:R-:W-:Y:S01]  /*e7e0*/  LDS.128 R36, [R120.X4+UR4+0xd0] ;  /* 0x0000d00478247984 */ /* 0x000fe20008004c00 */
[C---:B---3--:R-:W-:Y:S01]  /*e7f0*/  FFMA R20, R8.reuse, R76, R91 ;  /* 0x0000004c08147223 */ /* 0x048fe2000000005b */
[C---:B------:R-:W-:Y:S01]  /*e800*/  FFMA R23, R9.reuse, R25, R6 ;  /* 0x0000001909177223 */ /* 0x040fe20000000006 */
[C---:B----4-:R-:W-:Y:S01]  /*e810*/  FFMA R4, R8.reuse, R80, R89 ;  /* 0x0000005008047223 */ /* 0x050fe20000000059 */
        /* <DEDUP_REMOVED lines=9> */
[C---:B------:R-:W-:Y:S01]  /*e8b0*/  FFMA R91, R11.reuse, R27, R20 ;  /* 0x0000001b0b5b7223 */ /* 0x040fe20000000014 */
[C---:B-----5:R-:W-:Y:S01]  /*e8c0*/  FFMA R20, R12.reuse, R84, R143 ;  /* 0x000000540c147223 */ /* 0x060fe2000000008f */
        /* <DEDUP_REMOVED lines=94> */
[-C--:B------:R-:W-:Y:S01]  /*eeb0*/  FFMA R165, R15, R87.reuse, R22 ;  /* 0x000000570fa57223 */ /* 0x080fe20000000016 */
[C---:B------:R-:W-:Y:S01]  /*eec0*/  FFMA R22, R18.reuse, R86, R21 ;  /* 0x0000005612167223 */ /* 0x040fe20000000015 */
[----:B------:R-:W2:Y:S01]  /*eed0*/  LDS.128 R12, [R120.X4+UR4+0x41c0] ;  /* 0x0041c004780c7984 */ /* 0x000ea20008004c00 */
        /* <DEDUP_REMOVED lines=69> */
[----:B------:R-:W-:Y:S01]  /*f330*/  FFMA R14, R18, R78, R15 ;  /* 0x0000004e120e7223 */ /* 0x000fe2000000000f */
[C---:B------:R-:W-:Y:S01]  /*f340*/  FFMA R237, R19.reuse, R27, R12 ;  /* 0x0000001b13ed7223 */ /* 0x040fe2000000000c */
[----:B-1----:R-:W-:Y:S01]  /*f350*/  FFMA R12, R4, R80, R207 ;  /* 0x00000050040c7223 */ /* 0x002fe200000000cf */
[C---:B------:R-:W-:Y:S01]  /*f360*/  FFMA R241, R19.reuse, R87, R16 ;  /* 0x0000005713f17223 */ /* 0x040fe20000000010 */
[----:B------:R-:W-:Y:S01]  /*f370*/  FFMA R197, R19, R79, R14 ;  /* 0x0000004f13c57223 */ /* 0x000fe2000000000e */
        /* <DEDUP_REMOVED lines=10> */
[C---:B------:R-:W-:Y:S01]  /*f420*/  FFMA R14, R6.reuse, R86, R13 ;  /* 0x00000056060e7223 */ /* 0x040fe2000000000d */
[----:B------:R-:W1:Y:S01]  /*f430*/  LDS.128 R16, [R120.X4+UR4+0x62c0] ;  /* 0x0062c00478107984 */ /* 0x000e620008004c00 */
        /* <DEDUP_REMOVED lines=33> */
[----:B------:R-:W2:Y:S01]  /*f650*/  LDS.128 R20, [R124+0x1d0] ;  /* 0x0001d0007c147984 */ /* 0x000ea20000000c00 */
        /* <DEDUP_REMOVED lines=42> */
[----:B------:R-:W-:Y:S01]  /*f900*/  FFMA R215, R35, R83, R34 ;  /* 0x0000005323d77223 */ /* 0x000fe20000000022 */
[C---:B---3--:R-:W-:Y:S01]  /*f910*/  FFMA R24, R36.reuse, R4, R153 ;  /* 0x0000000424187223 */ /* 0x048fe20000000099 */
[C---:B------:R-:W-:Y:S01]  /*f920*/  FFMA R35, R37.reuse, R21, R26 ;  /* 0x0000001525237223 */ /* 0x040fe2000000001a */
[----:B------:R-:W-:Y:S01]  /*f930*/  LDS.128 R180, [R120.X4+UR4+0x41d0] ;  /* 0x0041d00478b47984 */ /* 0x000fe20008004c00 */
[----:B-1----:R-:W-:Y:S01]  /*f940*/  FFMA R32, R36, R8, R89 ;  /* 0x0000000824207223 */ /* 0x002fe20000000059 */
[C---:B------:R-:W-:Y:S01]  /*f950*/  FFMA R41, R37.reuse, R5, R24 ;  /* 0x0000000525297223 */ /* 0x040fe20000000018 */
[----:B------:R-:W-:Y:S01]  /*f960*/  FFMA R34, R38, R22, R35 ;  /* 0x0000001626227223 */ /* 0x000fe20000000023 */
[----:B------:R-:W1:Y:S01]  /*f970*/  LDS.128 R24, [R120.X4+UR4+0x3d0] ;  /* 0x0003d00478187984 */ /* 0x000e620008004c00 */
[----:B----4-:R-:W-:Y:S01]  /*f980*/  FFMA R36, R36, R12, R155 ;  /* 0x0000000c24247223 */ /* 0x010fe2000000009b */
[----:B------:R-:W-:Y:S01]  /*f990*/  FFMA R33, R37, R9, R32 ;  /* 0x0000000925217223 */ /* 0x000fe20000000020 */
[C---:B------:R-:W-:Y:S01]  /*f9a0*/  FFMA R32, R38.reuse, R6, R41 ;  /* 0x0000000626207223 */ /* 0x040fe20000000029 */
[----:B------:R-:W-:Y:S01]  /*f9b0*/  FFMA R205, R39, R23, R34 ;  /* 0x0000001727cd7223 */ /* 0x000fe20000000022 */
[----:B------:R-:W-:Y:S01]  /*f9c0*/  FFMA R37, R37, R13, R36 ;  /* 0x0000000d25257223 */ /* 0x000fe20000000024 */
[----:B------:R-:W-:Y:S01]  /*f9d0*/  FFMA R36, R38, R10, R33 ;  /* 0x0000000a26247223 */ /* 0x000fe20000000021 */
[C---:B------:R-:W-:Y:S01]  /*f9e0*/  FFMA R91, R39.reuse, R7, R32 ;  /* 0x00000007275b7223 */ /* 0x040fe20000000020 */
[----:B-----5:R-:W-:Y:S01]  /*f9f0*/  FFMA R34, R28, R8, R145 ;  /* 0x000000081c227223 */ /* 0x020fe20000000091 */
        /* <DEDUP_REMOVED lines=111> */
[----:B------:R-:W1:Y:S01]  /*100f0*/  LDS.128 R172, [R120.X4+UR4+0x42d0] ;  /* 0x0042d00478ac7984 */ /* 0x000e620008004c00 */
        /* <DEDUP_REMOVED lines=13> */
[----:B------:R-:W-:Y:S01]  /*101d0*/  FFMA R24, R32, R12, R229 ;  /* 0x0000000c20187223 */ /* 0x000fe200000000e5 */
[----:B------:R-:W2:Y:S01]  /*101e0*/  LDS.128 R16, [R120.X4+UR4+0x43d0] ;  /* 0x0043d00478107984 */ /* 0x000ea20008004c00 */
[----:B------:R-:W-:Y:S01]  /*101f0*/  FFMA R26, R34, R10, R27 ;  /* 0x0000000a221a7223 */ /* 0x000fe2000000001b */
[----:B------:R-:W-:Y:S01]  /*10200*/  FFMA R32, R32, R4, R231 ;  /* 0x0000000420207223 */ /* 0x000fe200000000e7 */
[----:B------:R-:W-:Y:S01]  /*10210*/  FFMA R25, R33, R13, R24 ;  /* 0x0000000d21197223 */ /* 0x000fe20000000018 */
[----:B------:R-:W-:Y:S01]  /*10220*/  FFMA R24, R34, R22, R29 ;  /* 0x0000001622187223 */ /* 0x000fe2000000001d */
[C---:B------:R-:W-:Y:S01]  /*10230*/  FFMA R111, R35.reuse, R11, R26 ;  /* 0x0000000b236f7223 */ /* 0x040fe2000000001a */
[----:B------:R-:W-:Y:S01]  /*10240*/  FFMA R26, R180, R8, R235 ;  /* 0x00000008b41a7223 */ /* 0x000fe200000000eb */
        /* <DEDUP_REMOVED lines=16> */
[----:B------:R-:W3:Y:S01]  /*10350*/  LDS.128 R148, [R120.X4+UR4+0x61d0] ;  /* 0x0061d00478947984 */ /* 0x000ee20008004c00 */
        /* <DEDUP_REMOVED lines=59> */
[----:B------:R-:W-:Y:S01]  /*10710*/  LDS.128 R76, [R120.X4+UR4+0xe0] ;  /* 0x0000e004784c7984 */ /* 0x000fe20008004c00 */
[----:B------:R-:W-:Y:S01]  /*10720*/  FFMA R149, R149, R13, R148 ;  /* 0x0000000d95957223 */ /* 0x000fe20000000094 */
[C---:B------:R-:W-:Y:S01]  /*10730*/  FFMA R36, R150.reuse, R6, R25 ;  /* 0x0000000696247223 */ /* 0x040fe20000000019 */
[----:B------:R-:W-:Y:S01]  /*10740*/  FFMA R33, R33, R5, R32 ;  /* 0x0000000521217223 */ /* 0x000fe20000000020 */
[----:B------:R-:W3:Y:S01]  /*10750*/  LDS.128 R16, [R124+0x1e0] ;  /* 0x0001e0007c107984 */ /* 0x000ee20000000c00 */
[----:B------:R-:W-:Y:S01]  /*10760*/  FFMA R150, R150, R14, R149 ;  /* 0x0000000e96967223 */ /* 0x000fe20000000095 */
[C---:B------:R-:W-:Y:S01]  /*10770*/  FFMA R147, R151.reuse, R11, R108 ;  /* 0x0000000b97937223 */ /* 0x040fe2000000006c */
[C---:B------:R-:W-:Y:S01]  /*10780*/  FFMA R149, R151.reuse, R23, R38 ;  /* 0x0000001797957223 */ /* 0x040fe20000000026 */
[----:B------:R-:W4:Y:S01]  /*10790*/  LDS.128 R28, [R124+0xe0] ;  /* 0x0000e0007c1c7984 */ /* 0x000f220000000c00 */
[C---:B------:R-:W-:Y:S01]  /*107a0*/  FFMA R145, R151.reuse, R15, R150 ;  /* 0x0000000f97917223 */ /* 0x040fe20000000096 */
[-C--:B------:R-:W-:Y:S01]  /*107b0*/  FFMA R151, R151, R7.reuse, R36 ;  /* 0x0000000797977223 */ /* 0x080fe20000000024 */
[----:B------:R-:W-:Y:S01]  /*107c0*/  FFMA R34, R34, R6, R33 ;  /* 0x0000000622227223 */ /* 0x000fe20000000021 */
[----:B------:R-:W5:Y:S01]  /*107d0*/  LDS.128 R24, [R124+0x2e0] ;  /* 0x0002e0007c187984 */ /* 0x000f620000000c00 */
[C---:B-1----:R-:W-:Y:S01]  /*107e0*/  FFMA R38, R40.reuse, R8, R95 ;  /* 0x0000000828267223 */ /* 0x042fe2000000005f */
[C---:B------:R-:W-:Y:S01]  /*107f0*/  FFMA R36, R40.reuse, R20, R97 ;  /* 0x0000001428247223 */ /* 0x040fe20000000061 */
[C---:B------:R-:W-:Y:S01]  /*10800*/  FFMA R108, R40.reuse, R12, R93 ;  /* 0x0000000c286c7223 */ /* 0x040fe2000000005d */
[----:B------:R-:W-:Y:S01]  /*10810*/  FFMA R231, R35, R7, R34 ;  /* 0x0000000723e77223 */ /* 0x000fe20000000022 */
[----:B------:R-:W-:Y:S01]  /*10820*/  FFMA R40, R40, R4, R99 ;  /* 0x0000000428287223 */ /* 0x000fe20000000063 */
[C---:B------:R-:W-:Y:S01]  /*10830*/  FFMA R95, R41.reuse, R9, R38 ;  /* 0x00000009295f7223 */ /* 0x040fe20000000026 */
[C---:B------:R-:W-:Y:S01]  /*10840*/  FFMA R97, R41.reuse, R21, R36 ;  /* 0x0000001529617223 */ /* 0x040fe20000000024 */
[----:B------:R-:W1:Y:S01]  /*10850*/  LDS.128 R32, [R124+0x3e0] ;  /* 0x0003e0007c207984 */ /* 0x000e620000000c00 */
[C---:B------:R-:W-:Y:S01]  /*10860*/  FFMA R93, R41.reuse, R13, R108 ;  /* 0x0000000d295d7223 */ /* 0x040fe2000000006c */
[----:B------:R-:W-:Y:S01]  /*10870*/  FFMA R41, R41, R5, R40 ;  /* 0x0000000529297223 */ /* 0x000fe20000000028 */
[C---:B------:R-:W-:Y:S01]  /*10880*/  FFMA R108, R42.reuse, R10, R95 ;  /* 0x0000000a2a6c7223 */ /* 0x040fe2000000005f */
[----:B------:R-:W1:Y:S01]  /*10890*/  LDS.128 R36, [R120.X4+UR4+0x1e0] ;  /* 0x0001e00478247984 */ /* 0x000e620008004c00 */
[C---:B------:R-:W-:Y:S01]  /*108a0*/  FFMA R110, R42.reuse, R14, R93 ;  /* 0x0000000e2a6e7223 */ /* 0x040fe2000000005d */
[C---:B------:R-:W-:Y:S01]  /*108b0*/  FFMA R40, R42.reuse, R22, R97 ;  /* 0x000000162a287223 */ /* 0x040fe20000000061 */
[----:B------:R-:W-:Y:S01]  /*108c0*/  FFMA R42, R42, R6, R41 ;  /* 0x000000062a2a7223 */ /* 0x000fe20000000029 */
[C---:B--2---:R-:W-:Y:S01]  /*108d0*/  FFMA R4, R80.reuse, R4, R215 ;  /* 0x0000000450047223 */ /* 0x044fe200000000d7 */
[C---:B------:R-:W-:Y:S01]  /*108e0*/  FFMA R153, R43.reuse, R15, R110 ;  /* 0x0000000f2b997223 */ /* 0x040fe2000000006e */
[C---:B------:R-:W-:Y:S01]  /*108f0*/  FFMA R155, R43.reuse, R11, R108 ;  /* 0x0000000b2b9b7223 */ /* 0x040fe2000000006c */
[----:B------:R-:W-:Y:S01]  /*10900*/  FFMA R157, R43, R23, R40 ;  /* 0x000000172b9d7223 */ /* 0x000fe20000000028 */
[----:B------:R-:W-:Y:S01]  /*10910*/  FFMA R5, R81, R5, R4 ;  /* 0x0000000551057223 */ /* 0x000fe20000000004 */
[----:B------:R-:W-:Y:S01]  /*10920*/  FFMA R167, R43, R7, R42 ;  /* 0x000000072ba77223 */ /* 0x000fe2000000002a */
[----:B------:R-:W-:Y:S01]  /*10930*/  FFMA R8, R80, R8, R85 ;  /* 0x0000000850087223 */ /* 0x000fe20000000055 */
[----:B------:R-:W2:Y:S01]  /*10940*/  LDS.128 R40, [R120.X4+UR4+0x2e0] ;  /* 0x0002e00478287984 */ /* 0x000ea20008004c00 */
[----:B------:R-:W-:Y:S01]  /*10950*/  FFMA R6, R82, R6, R5 ;  /* 0x0000000652067223 */ /* 0x000fe20000000005 */
[----:B------:R-:W-:Y:S01]  /*10960*/  FFMA R12, R80, R12, R87 ;  /* 0x0000000c500c7223 */ /* 0x000fe20000000057 */
[----:B------:R-:W-:Y:S01]  /*10970*/  FFMA R9, R81, R9, R8 ;  /* 0x0000000951097223 */ /* 0x000fe20000000008 */
[-C--:B------:R-:W-:Y:S01]  /*10980*/  FFMA R183, R183, R7.reuse, R182 ;  /* 0x00000007b7b77223 */ /* 0x080fe200000000b6 */
[----:B------:R-:W-:Y:S01]  /*10990*/  FFMA R191, R83, R7, R6 ;  /* 0x0000000753bf7223 */ /* 0x000fe20000000006 */
[----:B------:R-:W-:Y:S01]  /*109a0*/  FFMA R13, R81, R13, R12 ;  /* 0x0000000d510d7223 */ /* 0x000fe2000000000c */
[----:B------:R-:W-:Y:S01]  /*109b0*/  FFMA R10, R82, R10, R9 ;  /* 0x0000000a520a7223 */ /* 0x000fe20000000009 */
[----:B------:R-:W-:Y:S01]  /*109c0*/  FFMA R175, R175, R7, R174 ;  /* 0x00000007afaf7223 */ /* 0x000fe200000000ae */
[----:B---3--:R-:W-:Y:S01]  /*109d0*/  FFMA R6, R76, R16, R205 ;  /* 0x000000104c067223 */ /* 0x008fe200000000cd */
[----:B------:R-:W-:Y:S01]  /*109e0*/  FFMA R14, R82, R14, R13 ;  /* 0x0000000e520e7223 */ /* 0x000fe2000000000d */
[----:B------:R-:W-:Y:S01]  /*109f0*/  FFMA R187, R83, R11, R10 ;  /* 0x0000000b53bb7223 */ /* 0x000fe2000000000a */
[----:B------:R-:W-:Y:S01]  /*10a00*/  FFMA R20, R80, R20, R185 ;  /* 0x0000001450147223 */ /* 0x000fe200000000b9 */
[C---:B----4-:R-:W-:Y:S01]  /*10a10*/  FFMA R4, R76.reuse, R28, R91 ;  /* 0x0000001c4c047223 */ /* 0x050fe2000000005b */
[----:B------:R-:W-:Y:S01]  /*10a20*/  FFMA R11, R77, R17, R6 ;  /* 0x000000114d0b7223 */ /* 0x000fe20000000006 */
[----:B------:R-:W-:Y:S01]  /*10a30*/  FFMA R185, R83, R15, R14 ;  /* 0x0000000f53b97223 */ /* 0x000fe2000000000e */
[----:B------:R-:W-:Y:S01]  /*10a40*/  FFMA R21, R81, R21, R20 ;  /* 0x0000001551157223 */ /* 0x000fe20000000014 */
[C---:B------:R-:W-:Y:S01]  /*10a50*/  FFMA R13, R77.reuse, R29, R4 ;  /* 0x0000001d4d0d7223 */ /* 0x040fe20000000004 */
[----:B-----5:R-:W-:Y:S01]  /*10a60*/  FFMA R8, R76, R24, R89 ;  /* 0x000000184c087223 */ /* 0x020fe20000000059 */
[----:B------:R-:W3:Y:S01]  /*10a70*/  LDS.128 R4, [R120.X4+UR4+0x3e0] ;  /* 0x0003e00478047984 */ /* 0x000ee20008004c00 */
        /* <DEDUP_REMOVED lines=8> */
[----:B-1----:R-:W-:Y:S01]  /*10b00*/  FFMA R76, R76, R32, R211 ;  /* 0x000000204c4c7223 */ /* 0x002fe200000000d3 */
        /* <DEDUP_REMOVED lines=12> */
[C---:B------:R-:W-:Y:S01]  /*10bd0*/  FFMA R237, R39.reuse, R27, R14 ;  /* 0x0000001b27ed7223 */ /* 0x040fe2000000000e */
[----:B------:R-:W1:Y:S01]  /*10be0*/  LDS.128 R8, [R120.X4+UR4+0x20e0] ;  /* 0x0020e00478087984 */ /* 0x000e620008004c00 */
[C---:B------:R-:W-:Y:S01]  /*10bf0*/  FFMA R241, R39.reuse, R35, R20 ;  /* 0x0000002327f17223 */ /* 0x040fe20000000014 */
[C---:B--2---:R-:W-:Y:S01]  /*10c00*/  FFMA R20, R40.reuse, R32, R119 ;  /* 0x0000002028147223 */ /* 0x044fe20000000077 */
        /* <DEDUP_REMOVED lines=8> */
[----:B------:R-:W-:Y:S01]  /*10c90*/  FFMA R37, R41, R17, R12 ;  /* 0x0000001129257223 */ /* 0x000fe2000000000c */
[----:B------:R-:W-:Y:S01]  /*10ca0*/  FFMA R245, R39, R31, R38 ;  /* 0x0000001f27f57223 */ /* 0x000fe20000000026 */
[----:B------:R-:W2:Y:S01]  /*10cb0*/  LDS.128 R12, [R120.X4+UR4+0x21e0] ;  /* 0x0021e004780c7984 */ /* 0x000ea20008004c00 */
[----:B------:R-:W-:Y:S01]  /*10cc0*/  FFMA R227, R43, R35, R36 ;  /* 0x000000232be37223 */ /* 0x000fe20000000024 */
[----:B------:R-:W-:Y:S01]  /*10cd0*/  FFMA R20, R42, R18, R37 ;  /* 0x000000122a147223 */ /* 0x000fe20000000025 */
[----:B------:R-:W-:Y:S01]  /*10ce0*/  FFMA R77, R77, R33, R76 ;  /* 0x000000214d4d7223 */ /* 0x000fe2000000004c */
[----:B---3--:R-:W-:Y:S01]  /*10cf0*/  FFMA R36, R4, R32, R115 ;  /* 0x0000002004247223 */ /* 0x008fe20000000073 */
[----:B------:R-:W-:Y:S01]  /*10d00*/  FFMA R22, R42, R26, R23 ;  /* 0x0000001a2a167223 */ /* 0x000fe20000000017 */
[----:B------:R-:W-:Y:S01]  /*10d10*/  FFMA R41, R41, R29, R40 ;  /* 0x0000001d29297223 */ /* 0x000fe20000000028 */
[----:B------:R-:W-:Y:S01]  /*10d20*/  FFMA R78, R78, R34, R77 ;  /* 0x000000224e4e7223 */ /* 0x000fe2000000004d */
[----:B------:R-:W-:Y:S01]  /*10d30*/  FFMA R21, R5, R33, R36 ;  /* 0x0000002105157223 */ /* 0x000fe20000000024 */
[----:B------:R-:W-:Y:S01]  /*10d40*/  FFMA R225, R43, R27, R22 ;  /* 0x0000001b2be17223 */ /* 0x000fe20000000016 */
[----:B------:R-:W3:Y:S01]  /*10d50*/  LDS.128 R36, [R120.X4+UR4+0x22e0] ;  /* 0x0022e00478247984 */ /* 0x000ee20008004c00 */
[----:B------:R-:W-:Y:S01]  /*10d60*/  FFMA R247, R79, R35, R78 ;  /* 0x000000234ff77223 */ /* 0x000fe2000000004e */
[----:B------:R-:W-:Y:S01]  /*10d70*/  FFMA R89, R43, R19, R20 ;  /* 0x000000132b597223 */ /* 0x000fe20000000014 */
[C---:B------:R-:W-:Y:S01]  /*10d80*/  FFMA R22, R4.reuse, R24, R113 ;  /* 0x0000001804167223 */ /* 0x040fe20000000071 */
[----:B------:R-:W4:Y:S01]  /*10d90*/  LDS.128 R76, [R120.X4+UR4+0x23e0] ;  /* 0x0023e004784c7984 */ /* 0x000f220008004c00 */
        /* <DEDUP_REMOVED lines=24> */
[----:B------:R-:W-:Y:S01]  /*10f20*/  FFMA R8, R10, R34, R5 ;  /* 0x000000220a087223 */ /* 0x000fe20000000005 */
[C---:B--2---:R-:W-:Y:S01]  /*10f30*/  FFMA R98, R12.reuse, R28, R98 ;  /* 0x0000001c0c627223 */ /* 0x044fe20000000062 */
[C---:B------:R-:W-:Y:S01]  /*10f40*/  FFMA R92, R12.reuse, R32, R92 ;  /* 0x000000200c5c7223 */ /* 0x040fe2000000005c */
[----:B------:R-:W-:Y:S01]  /*10f50*/  FFMA R94, R12, R24, R94 ;  /* 0x000000180c5e7223 */ /* 0x000fe2000000005e */
[C---:B------:R-:W-:Y:S01]  /*10f60*/  FFMA R6, R10.reuse, R26, R7 ;  /* 0x0000001a0a067223 */ /* 0x040fe20000000007 */
[----:B------:R-:W-:Y:S01]  /*10f70*/  FFMA R10, R10, R18, R9 ;  /* 0x000000120a0a7223 */ /* 0x000fe20000000009 */
[----:B------:R-:W-:Y:S01]  /*10f80*/  FFMA R96, R12, R16, R96 ;  /* 0x000000100c607223 */ /* 0x000fe20000000060 */
        /* <DEDUP_REMOVED lines=17> */
[----:B------:R-:W-:Y:S01]  /*110a0*/  FFMA R100, R36, R32, R100 ;  /* 0x0000002024647223 */ /* 0x000fe20000000064 */
        /* <DEDUP_REMOVED lines=8> */
[----:B------:R-:W-:Y:S01]  /*11130*/  LDS.128 R112, [R120.X4+UR4+0xf0] ;  /* 0x0000f00478707984 */ /* 0x000fe20008004c00 */
[----:B------:R-:W-:Y:S01]  /*11140*/  FFMA R119, R15, R19, R14 ;  /* 0x000000130f777223 */ /* 0x000fe2000000000e */
[----:B------:R-:W-:Y:S01]  /*11150*/  FFMA R37, R37, R33, R100 ;  /* 0x0000002125257223 */ /* 0x000fe20000000064 */
[C---:B------:R-:W-:Y:S01]  /*11160*/  FFMA R197, R39.reuse, R19, R40 ;  /* 0x0000001327c57223 */ /* 0x040fe20000000028 */
[----:B------:R-:W2:Y:S01]  /*11170*/  LDS.128 R8, [R124+0x2f0] ;  /* 0x0002f0007c087984 */ /* 0x000ea20000000c00 */
[----:B----4-:R-:W-:Y:S01]  /*11180*/  FFMA R40, R76, R32, R105 ;  /* 0x000000204c287223 */ /* 0x010fe20000000069 */
[----:B------:R-:W-:Y:S01]  /*11190*/  FFMA R38, R38, R34, R37 ;  /* 0x0000002226267223 */ /* 0x000fe20000000025 */
[----:B------:R-:W-:Y:S01]  /*111a0*/  FFMA R207, R39, R27, R42 ;  /* 0x0000001b27cf7223 */ /* 0x000fe2000000002a */
[----:B------:R-:W3:Y:S01]  /*111b0*/  LDS.128 R4, [R124+0x1f0] ;  /* 0x0001f0007c047984 */ /* 0x000ee20000000c00 */
[----:B------:R-:W-:Y:S01]  /*111c0*/  FFMA R37, R77, R33, R40 ;  /* 0x000000214d257223 */ /* 0x000fe20000000028 */
[C---:B------:R-:W-:Y:S01]  /*111d0*/  FFMA R209, R39.reuse, R35, R38 ;  /* 0x0000002327d17223 */ /* 0x040fe20000000026 */
[----:B------:R-:W-:Y:S01]  /*111e0*/  FFMA R223, R39, R31, R36 ;  /* 0x0000001f27df7223 */ /* 0x000fe20000000024 */
[----:B------:R-:W4:Y:S01]  /*111f0*/  LDS.128 R12, [R124+0xf0] ;  /* 0x0000f0007c0c7984 */ /* 0x000f220000000c00 */
[C---:B------:R-:W-:Y:S01]  /*11200*/  FFMA R38, R76.reuse, R24, R103 ;  /* 0x000000184c267223 */ /* 0x040fe20000000067 */
[C---:B------:R-:W-:Y:S01]  /*11210*/  FFMA R36, R76.reuse, R16, R101 ;  /* 0x000000104c247223 */ /* 0x040fe20000000065 */
[----:B------:R-:W-:Y:S01]  /*11220*/  FFMA R76, R76, R28, R107 ;  /* 0x0000001c4c4c7223 */ /* 0x000fe2000000006b */
[----:B------:R-:W5:Y:S01]  /*11230*/  LDS.128 R20, [R124+0x3f0] ;  /* 0x0003f0007c147984 */ /* 0x000f620000000c00 */
[C---:B------:R-:W-:Y:S01]  /*11240*/  FFMA R39, R77.reuse, R25, R38 ;  /* 0x000000194d277223 */ /* 0x040fe20000000026 */
[C---:B------:R-:W-:Y:S01]  /*11250*/  FFMA R101, R77.reuse, R17, R36 ;  /* 0x000000114d657223 */ /* 0x040fe20000000024 */
[----:B------:R-:W-:Y:S01]  /*11260*/  FFMA R77, R77, R29, R76 ;  /* 0x0000001d4d4d7223 */ /* 0x000fe2000000004c */
[----:B------:R-:W5:Y:S01]  /*11270*/  LDS.128 R40, [R120.X4+UR4+0x1f0] ;  /* 0x0001f00478287984 */ /* 0x000f620008004c00 */
        /* <DEDUP_REMOVED lines=14> */
[----:B------:R-:W1:Y:S01]  /*11360*/  LDS.128 R76, [R120.X4+UR4+0x2f0] ;  /* 0x0002f004784c7984 */ /* 0x000e620008004c00 */
        /* <DEDUP_REMOVED lines=10> */
[----:B------:R-:W-:Y:S01]  /*11410*/  FFMA R219, R83, R31, R82 ;  /* 0x0000001f53db7223 */ /* 0x000fe20000000052 */
[----:B---3--:R-:W-:Y:S01]  /*11420*/  FFMA R38, R112, R4, R235 ;  /* 0x0000000470267223 */ /* 0x008fe200000000eb */
[----:B------:R-:W-:-:S02]  /*11430*/  FFMA R37, R113, R9, R80 ;  /* 0x0000000971257223 */ /* 0x000fc40000000050 */
[----:B------:R-:W2:Y:S01]  /*11440*/  LDS.128 R80, [R120.X4+UR4+0x3f0] ;  /* 0x0003f00478507984 */ /* 0x000ea20008004c00 */
[----:B----4-:R-:W-:Y:S01]  /*11450*/  FFMA R36, R112, R12, R233 ;  /* 0x0000000c70247223 */ /* 0x010fe200000000e9 */
[C---:B------:R-:W-:Y:S01]  /*11460*/  FFMA R39, R113.reuse, R5, R38 ;  /* 0x0000000571277223 */ /* 0x040fe20000000026 */
[----:B------:R-:W-:Y:S01]  /*11470*/  FFMA R38, R114, R10, R37 ;  /* 0x0000000a72267223 */ /* 0x000fe20000000025 */
[----:B-----5:R-:W-:Y:S01]  /*11480*/  FFMA R112, R112, R20, R247 ;  /* 0x0000001470707223 */ /* 0x020fe200000000f7 */
[C---:B------:R-:W-:Y:S01]  /*11490*/  FFMA R101, R113.reuse, R13, R36 ;  /* 0x0000000d71657223 */ /* 0x040fe20000000024 */
[C---:B------:R-:W-:Y:S02]  /*114a0*/  FFMA R36, R114.reuse, R6, R39 ;  /* 0x0000000672247223 */ /* 0x040fe40000000027 */
[----:B------:R-:W-:Y:S01]  /*114b0*/  FFMA R113, R113, R21, R112 ;  /* 0x0000001571717223 */ /* 0x000fe20000000070 */
[----:B------:R-:W-:-:S03]  /*114c0*/  FFMA R112, R114, R14, R101 ;  /* 0x0000000e72707223 */ /* 0x000fc60000000065 */
        /* <DEDUP_REMOVED lines=217> */
[C---:B------:R-:W-:Y:S01]  /*12260*/  FFMA R124, R42.reuse, R26, R139 ;  /* 0x0000001a2a7c7223 */ /* 0x040fe2000000008b */
[----:B------:R-:W-:Y:S01]  /*12270*/  FFMA R41, R41, R29, R40 ;  /* 0x0000001d29297223 */ /* 0x000fe20000000028 */
[C---:B------:R-:W-:Y:S01]  /*12280*/  FFMA R128, R42.reuse, R34, R137 ;  /* 0x000000222a807223 */ /* 0x040fe20000000089 */
[C---:B------:R-:W-:Y:S01]  /*12290*/  FFMA R40, R42.reuse, R18, R141 ;  /* 0x000000122a287223 */ /* 0x040fe2000000008d */
[----:B------:R-:W4:Y:S01]  /*122a0*/  LDS.128 R136, [R120.X4+UR4+0x42f0] ;  /* 0x0042f00478887984 */ /* 0x000f220008004c00 */
        /* <DEDUP_REMOVED lines=31> */
[C---:B------:R-:W-:Y:S01]  /*124a0*/  FFMA R149, R119.reuse, R19, R18 ;  /* 0x0000001377957223 */ /* 0x040fe20000000012 */
[----:B------:R-:W-:Y:S01]  /*124b0*/  FFMA R147, R119, R27, R26 ;  /* 0x0000001b77937223 */ /* 0x000fe2000000001a */
[----:B------:R-:W-:Y:S01]  /*124c0*/  FFMA R167, R79, R31, R78 ;  /* 0x0000001f4fa77223 */ /* 0x000fe2000000004e */
[C---:B---3--:R-:W-:Y:S01]  /*124d0*/  FFMA R24, R36.reuse, R20, R179 ;  /* 0x0000001424187223 */ /* 0x048fe200000000b3 */
        /* <DEDUP_REMOVED lines=8> */
[C---:B------:R-:W-:Y:S01]  /*12560*/  FFMA R26, R38.reuse, R22, R25 ;  /* 0x00000016261a7223 */ /* 0x040fe20000000019 */
[C---:B------:R-:W-:Y:S01]  /*12570*/  FFMA R24, R38.reuse, R6, R29 ;  /* 0x0000000626187223 */ /* 0x040fe2000000001d */
[----:B------:R-:W-:Y:S01]  /*12580*/  FFMA R151, R119, R31, R30 ;  /* 0x0000001f77977223 */ /* 0x000fe2000000001e */
[----:B------:R-:W-:Y:S01]  /*12590*/  FFMA R78, R38, R10, R27 ;  /* 0x0000000a264e7223 */ /* 0x000fe2000000001b */
[C---:B------:R-:W-:Y:S01]  /*125a0*/  FFMA R79, R39.reuse, R23, R26 ;  /* 0x00000017274f7223 */ /* 0x040fe2000000001a */
[----:B------:R-:W-:Y:S01]  /*125b0*/  FFMA R77, R39, R7, R24 ;  /* 0x00000007274d7223 */ /* 0x000fe20000000018 */
[C---:B----4-:R-:W-:Y:S01]  /*125c0*/  FFMA R26, R136.reuse, R8, R171 ;  /* 0x00000008881a7223 */ /* 0x050fe200000000ab */
[C---:B------:R-:W-:Y:S01]  /*125d0*/  FFMA R24, R136.reuse, R4, R183 ;  /* 0x0000000488187223 */ /* 0x040fe200000000b7 */
[----:B------:R-:W-:Y:S01]  /*125e0*/  FFMA R28, R136, R20, R173 ;  /* 0x00000014881c7223 */ /* 0x000fe200000000ad */
[----:B------:R-:W-:Y:S01]  /*125f0*/  FFMA R36, R36, R12, R199 ;  /* 0x0000000c24247223 */ /* 0x000fe200000000c7 */
[C---:B------:R-:W-:Y:S01]  /*12600*/  FFMA R31, R137.reuse, R9, R26 ;  /* 0x00000009891f7223 */ /* 0x040fe2000000001a */
[C---:B------:R-:W-:Y:S01]  /*12610*/  FFMA R33, R137.reuse, R5, R24 ;  /* 0x0000000589217223 */ /* 0x040fe20000000018 */
[----:B------:R-:W-:Y:S01]  /*12620*/  FFMA R29, R137, R21, R28 ;  /* 0x00000015891d7223 */ /* 0x000fe2000000001c */
[----:B------:R-:W3:Y:S01]  /*12630*/  LDS.128 R24, [R120.X4+UR4+0x61f0] ;  /* 0x0061f00478187984 */ /* 0x000ee20008004c00 */
[----:B-1----:R-:W-:Y:S01]  /*12640*/  FFMA R32, R140, R20, R169 ;  /* 0x000000148c207223 */ /* 0x002fe200000000a9 */
        /* <DEDUP_REMOVED lines=17> */
[----:B------:R-:W-:Y:S01]  /*12760*/  FFMA R37, R143, R7, R28 ;  /* 0x000000078f257223 */ /* 0x000fe2000000001c */
[----:B------:R-:W-:Y:S01]  /*12770*/  FFMA R38, R142, R10, R31 ;  /* 0x0000000a8e267223 */ /* 0x000fe2000000001f */
[----:B------:R-:W-:Y:S01]  /*12780*/  FFMA R145, R119, R35, R34 ;  /* 0x0000002377917223 */ /* 0x000fe20000000022 */
[-C--:B------:R-:W-:Y:S01]  /*12790*/  FFMA R136, R136, R12.reuse, R197 ;  /* 0x0000000c88887223 */ /* 0x080fe200000000c5 */
[----:B------:R-:W1:Y:S01]  /*127a0*/  LDS.128 R116, [R120.X4+UR4+0x62f0] ;  /* 0x0062f00478747984 */ /* 0x000e620008004c00 */
        /* <DEDUP_REMOVED lines=16> */
[C---:B---3--:R-:W-:Y:S01]  /*128b0*/  FFMA R28, R24.reuse, R20, R205 ;  /* 0x00000014181c7223 */ /* 0x048fe200000000cd */
[C---:B------:R-:W-:Y:S01]  /*128c0*/  FFMA R16, R24.reuse, R4, R201 ;  /* 0x0000000418107223 */ /* 0x040fe200000000c9 */
        /* <DEDUP_REMOVED lines=12> */
[-C--:B------:R-:W-:Y:S01]  /*12990*/  FFMA R137, R137, R13.reuse, R136 ;  /* 0x0000000d89897223 */ /* 0x080fe20000000088 */
[----:B------:R2:W3:Y:S01]  /*129a0*/  LDS.128 R16, [R120.X4+UR4+0x63f0] ;  /* 0x0063f00478107984 */ /* 0x0004e20008004c00 */
[-C--:B------:R-:W-:Y:S01]  /*129b0*/  FFMA R141, R141, R13.reuse, R140 ;  /* 0x0000000d8d8d7223 */ /* 0x080fe2000000008c */
[----:B------:R-:W-:Y:S01]  /*129c0*/  FFMA R25, R25, R13, R24 ;  /* 0x0000000d19197223 */ /* 0x000fe20000000018 */
[-C--:B------:R-:W-:Y:S01]  /*129d0*/  FFMA R40, R138, R14.reuse, R137 ;  /* 0x0000000e8a287223 */ /* 0x080fe20000000089 */
[----:B------:R-:W-:Y:S01]  /*129e0*/  FFMA R38, R143, R11, R38 ;  /* 0x0000000b8f267223 */ /* 0x000fe20000000026 */
[-C--:B------:R-:W-:Y:S01]  /*129f0*/  FFMA R36, R142, R14.reuse, R141 ;  /* 0x0000000e8e247223 */ /* 0x080fe2000000008d */
[----:B------:R-:W-:Y:S01]  /*12a00*/  FFMA R26, R26, R14, R25 ;  /* 0x0000000e1a1a7223 */ /* 0x000fe20000000019 */
[-C--:B------:R-:W-:Y:S01]  /*12a10*/  FFMA R40, R139, R15.reuse, R40 ;  /* 0x0000000f8b287223 */ /* 0x080fe20000000028 */
[C---:B-1----:R-:W-:Y:S01]  /*12a20*/  FFMA R124, R116.reuse, R12, R167 ;  /* 0x0000000c747c7223 */ /* 0x042fe200000000a7 */
[C---:B------:R-:W-:Y:S01]  /*12a30*/  FFMA R128, R116.reuse, R4, R153 ;  /* 0x0000000474807223 */ /* 0x040fe20000000099 */
[C---:B------:R-:W-:Y:S01]  /*12a40*/  FFMA R130, R116.reuse, R8, R155 ;  /* 0x0000000874827223 */ /* 0x040fe2000000009b */
[----:B------:R-:W-:Y:S01]  /*12a50*/  FFMA R36, R143, R15, R36 ;  /* 0x0000000f8f247223 */ /* 0x000fe20000000024 */
[C---:B------:R-:W-:Y:S01]  /*12a60*/  FFMA R30, R27.reuse, R11, R30 ;  /* 0x0000000b1b1e7223 */ /* 0x040fe2000000001e */
[----:B------:R-:W-:Y:S01]  /*12a70*/  FFMA R28, R27, R15, R26 ;  /* 0x0000000f1b1c7223 */ /* 0x000fe2000000001a */
[----:B------:R-:W-:-:S01]  /*12a80*/  FFMA R116, R116, R20, R157 ;  /* 0x0000001474747223 */ /* 0x000fc2000000009d */
[----:B--2---:R-:W-:Y:S01]  /*12a90*/  SEL R75, R75, RZ, !P0 ;  /* 0x000000ff4b4b7207 */ /* 0x004fe20004000000 */
[----:B------:R-:W-:Y:S06]  /*12aa0*/  BAR.SYNC 0x0 ;  /* 0x0000000000007b1d */ /* 0x000fec0000000000 */
[----:B------:R-:W-:Y:S01]  /*12ab0*/  IADD3 R24, P0, R58, UR6, RZ ;  /* 0x000000063a187c10 */ /* 0x000fe2000ff1e0ff */
[----:B------:R-:W-:Y:S01]  /*12ac0*/  UIADD3 UR5, UR5, 0x1, URZ ;  /* 0x0000000105057890 */ /* 0x000fe2000fffe03f */
[----:B------:R-:W-:Y:S01]  /*12ad0*/  IADD3 R26, P1, R60, UR6, RZ ;  /* 0x000000063c1a7c10 */ /* 0x000fe2000ff3e0ff */
[----:B---3--:R-:W-:Y:S01]  /*12ae0*/  FFMA R20, R16, R20, R145 ;  /* 0x0000001410147223 */ /* 0x008fe20000000091 */
[----:B------:R-:W-:Y:S01]  /*12af0*/  IADD3.X R25, R59, UR7, RZ, P0, !PT ;  /* 0x000000073b197c10 */ /* 0x000fe200087fe4ff */
[----:B------:R-:W-:Y:S01]  /*12b00*/  UISETP.GE.AND UP0, UPT, UR5, 0x4, UPT ;  /* 0x000000040500788c */ /* 0x000fe2000bf06270 */
[----:B------:R-:W-:Y:S01]  /*12b10*/  IADD3 R136, P0, R62, UR6, RZ ;  /* 0x000000063e887c10 */ /* 0x000fe2000ff1e0ff */
[C---:B------:R-:W-:Y:S01]  /*12b20*/  FFMA R12, R16.reuse, R12, R151 ;  /* 0x0000000c100c7223 */ /* 0x040fe20000000097 */
[----:B------:R-:W-:Y:S01]  /*12b30*/  LEA R155, R75, R121, 0xf ;  /* 0x000000794b9b7211 */ /* 0x000fe200078e78ff */
[C---:B------:R-:W-:Y:S01]  /*12b40*/  FFMA R4, R16.reuse, R4, R149 ;  /* 0x0000000410047223 */ /* 0x040fe20000000095 */
[----:B------:R-:W-:Y:S01]  /*12b50*/  IADD3.X R137, R63, UR7, RZ, P0, !PT ;  /* 0x000000073f897c10 */ /* 0x000fe200087fe4ff */
[----:B------:R-:W-:Y:S01]  /*12b60*/  FFMA R8, R16, R8, R147 ;  /* 0x0000000810087223 */ /* 0x000fe20000000093 */
[----:B------:R-:W-:Y:S01]  /*12b70*/  IADD3 R138, P0, R64, UR6, RZ ;  /* 0x00000006408a7c10 */ /* 0x000fe2000ff1e0ff */
[----:B------:R-:W-:Y:S01]  /*12b80*/  @!PT LDS RZ, [RZ] ;  /* 0x00000000fffff984 */ /* 0x000fe20000000800 */
[----:B------:R-:W-:Y:S01]  /*12b90*/  @!PT LDS RZ, [RZ] ;  /* 0x00000000fffff984 */ /* 0x000fe20000000800 */
[----:B------:R-:W-:Y:S01]  /*12ba0*/  @!PT LDS RZ, [RZ] ;  /* 0x00000000fffff984 */ /* 0x000fe20000000800 */
[----:B------:R1:W-:Y:S01]  /*12bb0*/  LDGSTS.E.BYPASS.128 [R155], [R24.64+0x400], !PT ;  /* 0x00000400189b7fae */ /* 0x0003e2000f901c4a */
[----:B------:R-:W-:Y:S01]  /*12bc0*/  LEA R157, R75, R123, 0xf ;  /* 0x0000007b4b9d7211 */ /* 0x000fe200078e78ff */
[----:B------:R-:W-:Y:S01]  /*12bd0*/  USEL UR5, UR5, URZ, !UP0 ;  /* 0x0000003f05057287 */ /* 0x000fe2000c000000 */
[----:B------:R-:W-:-:S02]  /*12be0*/  IADD3.X R139, R65, UR7, RZ, P0, !PT ;  /* 0x00000007418b7c10 */ /* 0x000fc400087fe4ff */
[----:B------:R-:W-:Y:S01]  /*12bf0*/  IADD3 R142, P0, R68, UR6, RZ ;  /* 0x00000006448e7c10 */ /* 0x000fe2000ff1e0ff */
[----:B------:R-:W-:Y:S01]  /*12c00*/  USHF.L.U32 UR4, UR5, 0xf, URZ ;  /* 0x0000000f05047899 */ /* 0x000fe2000800063f */
[----:B------:R-:W-:Y:S02]  /*12c10*/  IADD3.X R27, R61, UR7, RZ, P1, !PT ;  /* 0x000000073d1b7c10 */ /* 0x000fe40008ffe4ff */
[----:B------:R-:W-:Y:S01]  /*12c20*/  IADD3 R140, P1, R66, UR6, RZ ;  /* 0x00000006428c7c10 */ /* 0x000fe2000ff3e0ff */
[----:B------:R-:W-:Y:S01]  /*12c30*/  UIADD3 UR8, UR4, 0x20000, URZ ;  /* 0x0002000004087890 */ /* 0x000fe2000fffe03f */
[----:B------:R-:W-:Y:S01]  /*12c40*/  LEA R159, R75, R125, 0xf ;  /* 0x0000007d4b9f7211 */ /* 0x000fe200078e78ff */
[----:B------:R2:W-:Y:S01]  /*12c50*/  LDGSTS.E.BYPASS.128 [R157], [R26.64+0x400], !PT ;  /* 0x000004001a9d7fae */ /* 0x0005e2000f901c4a */
[----:B------:R-:W-:Y:S02]  /*12c60*/  IADD3.X R143, R69, UR7, RZ, P0, !PT ;  /* 0x00000007458f7c10 */ /* 0x000fe400087fe4ff */
[----:B-1----:R-:W-:Y:S01]  /*12c70*/  IADD3 R24, P0, R70, UR6, RZ ;  /* 0x0000000646187c10 */ /* 0x002fe2000ff1e0ff */
[----:B------:R1:W-:Y:S01]  /*12c80*/  LDGSTS.E.BYPASS.128 [R159], [R136.64+0x400], !PT ;  /* 0x00000400889f7fae */ /* 0x0003e2000f901c4a */
[----:B------:R-:W-:-:S02]  /*12c90*/  LEA R161, R75, R127, 0xf ;  /* 0x0000007f4ba17211 */ /* 0x000fc400078e78ff */
[----:B------:R-:W-:Y:S02]  /*12ca0*/  IADD3.X R141, R67, UR7, RZ, P1, !PT ;  /* 0x00000007438d7c10 */ /* 0x000fe40008ffe4ff */
[----:B------:R-:W-:Y:S01]  /*12cb0*/  LEA R163, R75, R129, 0xf ;  /* 0x000000814ba37211 */ /* 0x000fe200078e78ff */
[----:B------:R3:W-:Y:S01]  /*12cc0*/  LDGSTS.E.BYPASS.128 [R161], [R138.64+0x400], !PT ;  /* 0x000004008aa17fae */ /* 0x0007e2000f901c4a */
[----:B------:R-:W-:Y:S02]  /*12cd0*/  IADD3.X R25, R71, UR7, RZ, P0, !PT ;  /* 0x0000000747197c10 */ /* 0x000fe400087fe4ff */
[----:B--2---:R-:W-:Y:S01]  /*12ce0*/  IADD3 R26, P1, R72, UR6, RZ ;  /* 0x00000006481a7c10 */ /* 0x004fe2000ff3e0ff */
[----:B------:R2:W-:Y:S01]  /*12cf0*/  LDGSTS.E.BYPASS.128 [R163], [R140.64+0x400], !PT ;  /* 0x000004008ca37fae */ /* 0x0005e2000f901c4a */
[----:B------:R-:W-:Y:S02]  /*12d00*/  LEA R165, R75, R131, 0xf ;  /* 0x000000834ba57211 */ /* 0x000fe400078e78ff */
[----:B-1----:R-:W-:-:S02]  /*12d10*/  IADD3 R136, P0, R2, UR6, RZ ;  /* 0x0000000602887c10 */ /* 0x002fc4000ff1e0ff */
[----:B------:R-:W-:Y:S01]  /*12d20*/  IADD3.X R27, R73, UR7, RZ, P1, !PT ;  /* 0x00000007491b7c10 */ /* 0x000fe20008ffe4ff */
[----:B------:R1:W-:Y:S01]  /*12d30*/  LDGSTS.E.BYPASS.128 [R165], [R142.64+0x400], !PT ;  /* 0x000004008ea57fae */ /* 0x0003e2000f901c4a */
[----:B------:R-:W-:Y:S02]  /*12d40*/  LEA R167, R75, R133, 0xf ;  /* 0x000000854ba77211 */ /* 0x000fe400078e78ff */
[----:B---3--:R-:W-:Y:S02]  /*12d50*/  IADD3 R138, P1, R44, UR6, RZ ;  /* 0x000000062c8a7c10 */ /* 0x008fe4000ff3e0ff */
[----:B------:R-:W-:Y:S01]  /*12d60*/  IADD3.X R137, R3, UR7, RZ, P0, !PT ;  /* 0x0000000703897c10 */ /* 0x000fe200087fe4ff */
[----:B------:R3:W-:Y:S01]  /*12d70*/  LDGSTS.E.BYPASS.128 [R167], [R24.64+0x400], !PT ;  /* 0x0000040018a77fae */ /* 0x0007e2000f901c4a */
[----:B--2---:R-:W-:Y:S02]  /*12d80*/  IADD3 R140, P0, R46, UR6, RZ ;  /* 0x000000062e8c7c10 */ /* 0x004fe4000ff1e0ff */
[----:B------:R-:W-:-:S02]  /*12d90*/  LEA R169, R75, R135, 0xf ;  /* 0x000000874ba97211 */ /* 0x000fc400078e78ff */
[----:B------:R-:W-:Y:S02]  /*12da0*/  IADD3.X R139, R45, UR7, RZ, P1, !PT ;  /* 0x000000072d8b7c10 */ /* 0x000fe40008ffe4ff */
[----:B-1----:R-:W-:Y:S01]  /*12db0*/  IADD3 R142, P1, R48, UR6, RZ ;  /* 0x00000006308e7c10 */ /* 0x002fe2000ff3e0ff */
[----:B------:R1:W-:Y:S01]  /*12dc0*/  LDGSTS.E.BYPASS.128 [R169], [R26.64+0x400], !PT ;  /* 0x000004001aa97fae */ /* 0x0003e2000f901c4a */
[----:B------:R-:W-:Y:S02]  /*12dd0*/  IADD3.X R141, R47, UR7, RZ, P0, !PT ;  /* 0x000000072f8d7c10 */ /* 0x000fe400087fe4ff */
[----:B------:R-:W-:Y:S01]  /*12de0*/  IADD3.X R143, R49, UR7, RZ, P1, !PT ;  /* 0x00000007318f7c10 */ /* 0x000fe20008ffe4ff */
[----:B------:R-:W0:Y:S01]  /*12df0*/  LDGDEPBAR ;  /* 0x00000000000079af */ /* 0x000e220000000000 */
[----:B---3--:R-:W-:Y:S02]  /*12e00*/  IADD3 R24, P0, R50, UR6, RZ ;  /* 0x0000000632187c10 */ /* 0x008fe4000ff1e0ff */
[----:B------:R-:W-:Y:S01]  /*12e10*/  IADD3 R152, P2, R54, UR6, RZ ;  /* 0x0000000636987c10 */ /* 0x000fe2000ff5e0ff */
[----:B------:R2:W-:Y:S01]  /*12e20*/  LDGSTS.E.BYPASS.128 [R155+0x20000], [R136.64+0x400], !PT ;  /* 0x20000400889b7fae */ /* 0x0005e2000f901c4a */
[----:B------:R-:W-:-:S02]  /*12e30*/  IADD3.X R25, R51, UR7, RZ, P0, !PT ;  /* 0x0000000733197c10 */ /* 0x000fc400087fe4ff */
[----:B------:R-:W-:Y:S01]  /*12e40*/  IADD3.X R153, R55, UR7, RZ, P2, !PT ;  /* 0x0000000737997c10 */ /* 0x000fe200097fe4ff */
[----:B------:R3:W-:Y:S01]  /*12e50*/  LDGSTS.E.BYPASS.128 [R157+0x20000], [R138.64+0x400], !PT ;  /* 0x200004008a9d7fae */ /* 0x0007e2000f901c4a */
[----:B-1----:R-:W-:Y:S02]  /*12e60*/  IADD3 R26, P1, R52, UR6, RZ ;  /* 0x00000006341a7c10 */ /* 0x002fe4000ff3e0ff */
[----:B------:R-:W-:Y:S01]  /*12e70*/  IADD3 R126, R126, 0x40, RZ ;  /* 0x000000407e7e7810 */ /* 0x000fe20007ffe0ff */
[----:B------:R1:W-:Y:S01]  /*12e80*/  LDGSTS.E.BYPASS.128 [R159+0x20000], [R140.64+0x400], !PT ;  /* 0x200004008c9f7fae */ /* 0x0003e2000f901c4a */
[----:B------:R-:W-:Y:S02]  /*12e90*/  IADD3.X R27, R53, UR7, RZ, P1, !PT ;  /* 0x00000007351b7c10 */ /* 0x000fe40008ffe4ff */
[----:B--2---:R-:W-:Y:S01]  /*12ea0*/  IADD3 R136, P0, R56, UR6, RZ ;  /* 0x0000000638887c10 */ /* 0x004fe2000ff1e0ff */
[----:B------:R2:W-:Y:S01]  /*12eb0*/  LDGSTS.E.BYPASS.128 [R161+0x20000], [R142.64+0x400], !PT ;  /* 0x200004008ea17fae */ /* 0x0005e2000f901c4a */
[----:B------:R-:W-:-:S02]  /*12ec0*/  UIADD3 UR6, UP0, UR6, 0x100, URZ ;  /* 0x0000010006067890 */ /* 0x000fc4000ff1e03f */
[----:B------:R-:W-:Y:S01]  /*12ed0*/  IADD3.X R137, R57, UR7, RZ, P0, !PT ;  /* 0x0000000739897c10 */ /* 0x000fe200087fe4ff */
[----:B------:R4:W-:Y:S01]  /*12ee0*/  LDGSTS.E.BYPASS.128 [R163+0x20000], [R24.64+0x400], !PT ;  /* 0x2000040018a37fae */ /* 0x0009e2000f901c4a */
[----:B------:R-:W-:Y:S01]  /*12ef0*/  ISETP.GE.U32.AND P0, PT, R126, 0x70, PT ;  /* 0x000000707e00780c */ /* 0x000fe20003f06070 */
[C---:B---3--:R-:W-:Y:S01]  /*12f00*/  FFMA R139, R117.reuse, R21, R116 ;  /* 0x00000015758b7223 */ /* 0x048fe20000000074 */
[----:B-1----:R-:W-:Y:S01]  /*12f10*/  FFMA R141, R117, R9, R130 ;  /* 0x00000009758d7223 */ /* 0x002fe20000000082 */
[----:B------:R1:W-:Y:S01]  /*12f20*/  LDGSTS.E.BYPASS.128 [R165+0x20000], [R26.64+0x400], !PT ;  /* 0x200004001aa57fae */ /* 0x0003e2000f901c4a */
[C---:B------:R-:W-:Y:S01]  /*12f30*/  FFMA R21, R17.reuse, R21, R20 ;  /* 0x0000001511157223 */ /* 0x040fe20000000014 */
[----:B------:R-:W-:Y:S01]  /*12f40*/  FFMA R9, R17, R9, R8 ;  /* 0x0000000911097223 */ /* 0x000fe20000000008 */
[----:B------:R-:W-:Y:S01]  /*12f50*/  UIADD3.X UR7, URZ, UR7, URZ, UP0, !UPT ;  /* 0x000000073f077290 */ /* 0x000fe200087fe43f */
[----:B------:R3:W-:Y:S01]  /*12f60*/  LDGSTS.E.BYPASS.128 [R167+0x20000], [R152.64+0x400], !PT ;  /* 0x2000040098a77fae */ /* 0x0007e2000f901c4a */
[C---:B--2---:R-:W-:Y:S01]  /*12f70*/  FFMA R143, R117.reuse, R5, R128 ;  /* 0x00000005758f7223 */ /* 0x044fe20000000080 */
[----:B------:R-:W-:Y:S01]  /*12f80*/  FFMA R117, R117, R13, R124 ;  /* 0x0000000d75757223 */ /* 0x000fe2000000007c */
[C---:B------:R-:W-:Y:S01]  /*12f90*/  FFMA R5, R17.reuse, R5, R4 ;  /* 0x0000000511057223 */ /* 0x040fe20000000004 */
[----:B------:R3:W-:Y:S01]  /*12fa0*/  LDGSTS.E.BYPASS.128 [R169+0x20000], [R136.64+0x400], !PT ;  /* 0x2000040088a97fae */ /* 0x0007e2000f901c4a */
[----:B------:R-:W-:Y:S01]  /*12fb0*/  FFMA R13, R17, R13, R12 ;  /* 0x0000000d110d7223 */ /* 0x000fe2000000000c */
[C---:B------:R-:W-:Y:S01]  /*12fc0*/  FFMA R128, R118.reuse, R22, R139 ;  /* 0x0000001676807223 */ /* 0x040fe2000000008b */
[C---:B------:R-:W-:Y:S01]  /*12fd0*/  FFMA R124, R118.reuse, R10, R141 ;  /* 0x0000000a767c7223 */ /* 0x040fe2000000008d */
[----:B------:R-:W0:Y:S01]  /*12fe0*/  LDGDEPBAR ;  /* 0x00000000000079af */ /* 0x000e220000000000 */
[C---:B------:R-:W-:Y:S01]  /*12ff0*/  FFMA R116, R118.reuse, R6, R143 ;  /* 0x0000000676747223 */ /* 0x040fe2000000008f */
[----:B----4-:R-:W-:Y:S01]  /*13000*/  FFMA R24, R118, R14, R117 ;  /* 0x0000000e76187223 */ /* 0x010fe20000000075 */
[C---:B------:R-:W-:Y:S01]  /*13010*/  FFMA R22, R18.reuse, R22, R21 ;  /* 0x0000001612167223 */ /* 0x040fe20000000015 */
[C---:B------:R-:W-:Y:S01]  /*13020*/  FFMA R6, R18.reuse, R6, R5 ;  /* 0x0000000612067223 */ /* 0x040fe20000000005 */
[C---:B------:R-:W-:Y:S01]  /*13030*/  FFMA R10, R18.reuse, R10, R9 ;  /* 0x0000000a120a7223 */ /* 0x040fe20000000009 */
[----:B------:R-:W-:Y:S01]  /*13040*/  FFMA R14, R18, R14, R13 ;  /* 0x0000000e120e7223 */ /* 0x000fe2000000000d */
[-C--:B-1----:R-:W-:Y:S01]  /*13050*/  FFMA R27, R119, R23.reuse, R128 ;  /* 0x00000017771b7223 */ /* 0x082fe20000000080 */
[----:B------:R-:W-:Y:S01]  /*13060*/  FFMA R23, R19, R23, R22 ;  /* 0x0000001713177223 */ /* 0x000fe20000000016 */
[C---:B------:R-:W-:Y:S01]  /*13070*/  FFMA R26, R119.reuse, R11, R124 ;  /* 0x0000000b771a7223 */ /* 0x040fe2000000007c */
[C---:B------:R-:W-:Y:S01]  /*13080*/  FFMA R25, R119.reuse, R7, R116 ;  /* 0x0000000777197223 */ /* 0x040fe20000000074 */
[----:B------:R-:W-:Y:S01]  /*13090*/  FFMA R24, R119, R15, R24 ;  /* 0x0000000f77187223 */ /* 0x000fe20000000018 */
[C---:B------:R-:W-:Y:S01]  /*130a0*/  FFMA R22, R19.reuse, R11, R10 ;  /* 0x0000000b13167223 */ /* 0x040fe2000000000a */
[C---:B------:R-:W-:Y:S01]  /*130b0*/  FFMA R21, R19.reuse, R7, R6 ;  /* 0x0000000713157223 */ /* 0x040fe20000000006 */
[----:B------:R-:W-:Y:S01]  /*130c0*/  FFMA R20, R19, R15, R14 ;  /* 0x0000000f13147223 */ /* 0x000fe2000000000e */
[----:B------:R-:W-:-:S04]  /*130d0*/  DEPBAR.LE SB0, 0x6 ;  /* 0x000081800000791a */ /* 0x000fc80000000000 */
[----:B------:R-:W-:Y:S06]  /*130e0*/  BAR.SYNC 0x0 ;  /* 0x0000000000007b1d */ /* 0x000fec0000000000 */
[----:B---3--:R-:W-:Y:S01]  /*130f0*/  @P0 CALL.REL.NOINC `(.L_x_0) ;  /* 0x0000001000000944 */ /* 0x008fe20003c00000 */
[----:B------:R-:W-:Y:S05]  /*13100*/  BRA `(.L_x_1) ;  /* 0xfffee70000007947 */ /* 0x000fea000383ffff */
.L_x_0:
[----:B------:R-:W1:Y:S01]  /*13110*/  S2R R2, SR_TID.X ;  /* 0x0000000000027919 */ /* 0x000e620000002100 */
[----:B------:R-:W-:Y:S01]  /*13120*/  ULDC UR4, c[0x0][0x180] ;  /* 0x0000600000047ab9 */ /* 0x000fe20000000800 */
[----:B------:R-:W-:-:S04]  /*13130*/  DEPBAR.LE SB0, 0x0 ;  /* 0x000080000000791a */ /* 0x000fc80000000000 */
[----:B------:R-:W-:Y:S01]  /*13140*/  UIMAD UR4, UR4, 0x32, URZ ;  /* 0x00000032040478a4 */ /* 0x000fe2000f8e023f */
[C---:B------:R-:W-:Y:S02]  /*13150*/  LOP3.LUT R128, R0.reuse, 0x28, RZ, 0xfc, !PT ;  /* 0x0000002800807812 */ /* 0x040fe400078efcff */
[C---:B------:R-:W-:Y:S02]  /*13160*/  LOP3.LUT R120, R0.reuse, 0x8, RZ, 0xfc, !PT ;  /* 0x0000000800787812 */ /* 0x040fe400078efcff */
[C---:B------:R-:W-:Y:S02]  /*13170*/  LOP3.LUT R130, R0.reuse, 0x30, RZ, 0xfc, !PT ;  /* 0x0000003000827812 */ /* 0x040fe400078efcff */
[C---:B------:R-:W-:Y:S02]  /*13180*/  LOP3.LUT R124, R0.reuse, 0x18, RZ, 0xfc, !PT ;  /* 0x00000018007c7812 */ /* 0x040fe400078efcff */
[C---:B------:R-:W-:Y:S02]  /*13190*/  LOP3.LUT R126, R0.reuse, 0x20, RZ, 0xfc, !PT ;  /* 0x00000020007e7812 */ /* 0x040fe400078efcff */
[----:B------:R-:W-:-:S02]  /*131a0*/  LOP3.LUT R132, R0, 0x38, RZ, 0xfc, !PT ;  /* 0x0000003800847812 */ /* 0x000fc400078efcff */
[C---:B------:R-:W-:Y:S02]  /*131b0*/  LOP3.LUT R134, R0.reuse, 0x40, RZ, 0xfc, !PT ;  /* 0x0000004000867812 */ /* 0x040fe400078efcff */
[C---:B------:R-:W-:Y:S02]  /*131c0*/  LOP3.LUT R136, R0.reuse, 0x48, RZ, 0xfc, !PT ;  /* 0x0000004800887812 */ /* 0x040fe400078efcff */
[----:B------:R-:W-:Y:S02]  /*131d0*/  LOP3.LUT R138, R0, 0x50, RZ, 0xfc, !PT ;  /* 0x00000050008a7812 */ /* 0x000fe400078efcff */
[----:B-1----:R-:W-:Y:S02]  /*131e0*/  SHF.R.U32.HI R5, RZ, 0x5, R2 ;  /* 0x00000005ff057819 */ /* 0x002fe40000011602 */
[----:B------:R-:W-:Y:S02]  /*131f0*/  SHF.L.U32 R3, R2, 0x2, RZ ;  /* 0x0000000202037819 */ /* 0x000fe400000006ff */
[----:B------:R-:W-:-:S02]  /*13200*/  SGXT.U32 R5, R5, 0x3 ;  /* 0x000000030505781a */ /* 0x000fc40000000000 */
[----:B------:R-:W-:Y:S02]  /*13210*/  LOP3.LUT R3, R74, 0x7c, R3, 0xf8, !PT ;  /* 0x0000007c4a037812 */ /* 0x000fe400078ef803 */
[----:B------:R-:W-:Y:S01]  /*13220*/  LOP3.LUT R140, R0, 0x58, RZ, 0xfc, !PT ;  /* 0x00000058008c7812 */ /* 0x000fe200078efcff */
[----:B------:R-:W-:Y:S01]  /*13230*/  IMAD R12, R5, 0x210, R122 ;  /* 0x00000210050c7824 */ /* 0x000fe200078e027a */
[----:B------:R-:W-:Y:S06]  /*13240*/  BAR.SYNC 0x0 ;  /* 0x0000000000007b1d */ /* 0x000fec0000000000 */
[----:B------:R-:W-:Y:S01]  /*13250*/  SHF.L.U32 R2, R12, 0x2, RZ ;  /* 0x000000020c027819 */ /* 0x000fe200000006ff */
[----:B------:R1:W-:Y:S01]  /*13260*/  STS.128 [R12.X4], R112 ;  /* 0x000000700c007388 */ /* 0x0003e20000004c00 */
[----:B------:R-:W-:-:S02]  /*13270*/  ISETP.GE.AND P6, PT, R3, 0x80, PT ;  /* 0x000000800300780c */ /* 0x000fc40003fc6270 */
[C---:B------:R-:W-:Y:S01]  /*13280*/  LOP3.LUT R122, R0.reuse, 0x10, RZ, 0xfc, !PT ;  /* 0x00000010007a7812 */ /* 0x040fe200078efcff */
[----:B------:R-:W-:Y:S01]  /*13290*/  IMAD R2, R5, -0x630, R2 ;  /* 0xfffff9d005027824 */ /* 0x000fe200078e0202 */
[----:B------:R-:W-:Y:S01]  /*132a0*/  STS.128 [R12.X4+0x210], R104 ;  /* 0x000210680c007388 */ /* 0x000fe20000004c00 */
[----:B------:R-:W-:Y:S02]  /*132b0*/  ISETP.LT.AND P0, PT, R0, UR4, !P6 ;  /* 0x0000000400007c0c */ /* 0x000fe4000f701270 */
[----:B------:R-:W-:Y:S01]  /*132c0*/  ISETP.LT.AND P4, PT, R120, UR4, !P6 ;  /* 0x0000000478007c0c */ /* 0x000fe2000f781270 */
[----:B------:R-:W-:Y:S01]  /*132d0*/  STS.128 [R12.X4+0x420], R88 ;  /* 0x000420580c007388 */ /* 0x000fe20000004c00 */
[C---:B------:R-:W-:Y:S02]  /*132e0*/  LOP3.LUT R142, R0.reuse, 0x60, RZ, 0xfc, !PT ;  /* 0x00000060008e7812 */ /* 0x040fe400078efcff */
[C---:B------:R-:W-:Y:S01]  /*132f0*/  LOP3.LUT R144, R0.reuse, 0x68, RZ, 0xfc, !PT ;  /* 0x0000006800907812 */ /* 0x040fe200078efcff */
[----:B------:R-:W-:Y:S01]  /*13300*/  STS.128 [R12.X4+0x630], R100 ;  /* 0x000630640c007388 */ /* 0x000fe20000004c00 */
[----:B------:R-:W-:Y:S01]  /*13310*/  LOP3.LUT R146, R0, 0x70, RZ, 0xfc, !PT ;  /* 0x0000007000927812 */ /* 0x000fe200078efcff */
[----:B-1----:R-:W-:-:S02]  /*13320*/  CS2R R112, SRZ ;  /* 0x0000000000707805 */ /* 0x002fc4000001ff00 */
[----:B------:R-:W-:Y:S06]  /*13330*/  BAR.SYNC 0x0 ;  /* 0x0000000000007b1d */ /* 0x000fec0000000000 */
[----:B------:R-:W1:Y:S01]  /*13340*/  LDS.128 R116, [R2] ;  /* 0x0000000002747984 */ /* 0x000e620000000c00 */
[----:B------:R-:W-:Y:S01]  /*13350*/  CS2R R114, SRZ ;  /* 0x0000000000727805 */ /* 0x000fe2000001ff00 */
[----:B------:R-:W-:Y:S01]  /*13360*/  CS2R R88, SRZ ;  /* 0x0000000000587805 */ /* 0x000fe2000001ff00 */
[----:B------:R-:W-:Y:S01]  /*13370*/  CS2R R90, SRZ ;  /* 0x00000000005a7805 */ /* 0x000fe2000001ff00 */
[----:B------:R-:W2:Y:S01]  /*13380*/  LDS.128 R64, [R2+0x1080] ;  /* 0x0010800002407984 */ /* 0x000ea20000000c00 */
[----:B------:R-:W-:Y:S01]  /*13390*/  ISETP.LT.AND P3, PT, R122, UR4, !P6 ;  /* 0x000000047a007c0c */ /* 0x000fe2000f761270 */
[----:B------:R-:W-:Y:S01]  /*133a0*/  CS2R R104, SRZ ;  /* 0x0000000000687805 */ /* 0x000fe2000001ff00 */
[----:B------:R-:W-:Y:S01]  /*133b0*/  ISETP.LT.AND P2, PT, R124, UR4, !P6 ;  /* 0x000000047c007c0c */ /* 0x000fe2000f741270 */
[----:B------:R-:W3:Y:S01]  /*133c0*/  LDS.128 R16, [R2+0x2100] ;  /* 0x0021000002107984 */ /* 0x000ee20000000c00 */
[----:B------:R-:W-:Y:S01]  /*133d0*/  CS2R R106, SRZ ;  /* 0x00000000006a7805 */ /* 0x000fe2000001ff00 */
[----:B------:R-:W-:Y:S01]  /*133e0*/  CS2R R100, SRZ ;  /* 0x0000000000647805 */ /* 0x000fe2000001ff00 */
[----:B------:R-:W-:Y:S01]  /*133f0*/  CS2R R102, SRZ ;  /* 0x0000000000667805 */ /* 0x000fe2000001ff00 */
[----:B------:R-:W4:Y:S01]  /*13400*/  LDS.128 R4, [R2+0x3180] ;  /* 0x0031800002047984 */ /* 0x000f220000000c00 */
[----:B------:R-:W-:-:S03]  /*13410*/  LOP3.LUT R148, R0, 0x78, RZ, 0xfc, !PT ;  /* 0x0000007800947812 */ /* 0x000fc600078efcff */
[----:B------:R-:W-:Y:S06]  /*13420*/  BAR.SYNC 0x0 ;  /* 0x0000000000007b1d */ /* 0x000fec0000000000 */
[----:B------:R5:W-:Y:S04]  /*13430*/  STS.128 [R12.X4+0x420], R92 ;  /* 0x0004205c0c007388 */ /* 0x000be80000004c00 */
[----:B------:R-:W-:Y:S04]  /*13440*/  STS.128 [R12.X4], R108 ;  /* 0x0000006c0c007388 */ /* 0x000fe80000004c00 */
[----:B------:R-:W-:Y:S04]  /*13450*/  STS.128 [R12.X4+0x210], R96 ;  /* 0x000210600c007388 */ /* 0x000fe80000004c00 */
[----:B------:R-:W-:Y:S01]  /*13460*/  STS.128 [R12.X4+0x630], R84 ;  /* 0x000630540c007388 */ /* 0x000fe20000004c00 */
[----:B-----5:R-:W-:-:S03]  /*13470*/  MOV R92, 0x4 ;  /* 0x00000004005c7802 */ /* 0x020fc60000000f00 */
[----:B------:R-:W-:Y:S06]  /*13480*/  BAR.SYNC 0x0 ;  /* 0x0000000000007b1d */ /* 0x000fec0000000000 */
[----:B------:R-:W5:Y:S01]  /*13490*/  LDS.128 R72, [R2] ;  /* 0x0000000002487984 */ /* 0x000f620000000c00 */
[----:B------:R-:W-:Y:S01]  /*134a0*/  IMAD.WIDE R94, R3, R92, c[0x0][0x160] ;  /* 0x00005800035e7625 */ /* 0x000fe200078e025c */
[----:B------:R-:W-:Y:S01]  /*134b0*/  CS2R R108, SRZ ;  /* 0x00000000006c7805 */ /* 0x000fe2000001ff00 */
[----:B------:R-:W-:Y:S01]  /*134c0*/  CS2R R110, SRZ ;  /* 0x00000000006e7805 */ /* 0x000fe2000001ff00 */
[----:B------:R-:W1:Y:S01]  /*134d0*/  LDS.128 R60, [R2+0x1080] ;  /* 0x00108000023c7984 */ /* 0x000e620000000c00 */
[----:B------:R-:W-:Y:S01]  /*134e0*/  CS2R R84, SRZ ;  /* 0x0000000000547805 */ /* 0x000fe2000001ff00 */
[----:B------:R-:W-:Y:S01]  /*134f0*/  CS2R R86, SRZ ;  /* 0x0000000000567805 */ /* 0x000fe2000001ff00 */
[----:B------:R-:W-:Y:S01]  /*13500*/  ISETP.LT.AND P1, PT, R126, UR4, !P6 ;  /* 0x000000047e007c0c */ /* 0x000fe2000f721270 */
[----:B------:R-:W1:Y:S01]  /*13510*/  LDS.128 R44, [R2+0x2100] ;  /* 0x00210000022c7984 */ /* 0x000e620000000c00 */
[----:B------:R-:W-:Y:S01]  /*13520*/  CS2R R96, SRZ ;  /* 0x0000000000607805 */ /* 0x000fe2000001ff00 */
[----:B------:R-:W-:-:S02]  /*13530*/  CS2R R98, SRZ ;  /* 0x0000000000627805 */ /* 0x000fc4000001ff00 */
[----:B------:R-:W1:Y:S04]  /*13540*/  LDS.128 R8, [R2+0x3180] ;  /* 0x0031800002087984 */ /* 0x000e680000000c00 */
[----:B------:R-:W-:Y:S06]  /*13550*/  BAR.SYNC 0x0 ;  /* 0x0000000000007b1d */ /* 0x000fec0000000000 */
[----:B------:R-:W-:Y:S04]  /*13560*/  STS.128 [R12.X4], R80 ;  /* 0x000000500c007388 */ /* 0x000fe80000004c00 */
[----:B------:R-:W-:Y:S04]  /*13570*/  STS.128 [R12.X4+0x210], R76 ;  /* 0x0002104c0c007388 */ /* 0x000fe80000004c00 */
[----:B------:R-:W-:Y:S04]  /*13580*/  STS.128 [R12.X4+0x420], R40 ;  /* 0x000420280c007388 */ /* 0x000fe80000004c00 */
[----:B------:R-:W-:Y:S04]  /*13590*/  STS.128 [R12.X4+0x630], R36 ;  /* 0x000630240c007388 */ /* 0x000fe80000004c00 */
[----:B------:R-:W-:Y:S06]  /*135a0*/  BAR.SYNC 0x0 ;  /* 0x0000000000007b1d */ /* 0x000fec0000000000 */
[----:B------:R-:W1:Y:S01]  /*135b0*/  LDS.128 R68, [R2] ;  /* 0x0000000002447984 */ /* 0x000e620000000c00 */
[----:B------:R-:W-:Y:S01]  /*135c0*/  CS2R R80, SRZ ;  /* 0x0000000000507805 */ /* 0x000fe2000001ff00 */
[----:B------:R-:W-:Y:S01]  /*135d0*/  CS2R R82, SRZ ;  /* 0x0000000000527805 */ /* 0x000fe2000001ff00 */
[----:B------:R-:W-:Y:S01]  /*135e0*/  CS2R R76, SRZ ;  /* 0x00000000004c7805 */ /* 0x000fe2000001ff00 */
[----:B------:R-:W1:Y:S01]  /*135f0*/  LDS.128 R48, [R2+0x1080] ;  /* 0x0010800002307984 */ /* 0x000e620000000c00 */
[----:B------:R-:W-:Y:S01]  /*13600*/  CS2R R78, SRZ ;  /* 0x00000000004e7805 */ /* 0x000fe2000001ff00 */
[----:B------:R-:W-:Y:S01]  /*13610*/  P2R R13, PR, RZ, 0x10 ;  /* 0x00000010ff0d7803 */ /* 0x000fe20000000000 */
[----:B------:R-:W-:Y:S01]  /*13620*/  CS2R R36, SRZ ;  /* 0x0000000000247805 */ /* 0x000fe2000001ff00 */
[----:B------:R-:W1:Y:S01]  /*13630*/  LDS.128 R52, [R2+0x2100] ;  /* 0x0021000002347984 */ /* 0x000e620000000c00 */
[----:B------:R-:W-:Y:S01]  /*13640*/  ISETP.LT.AND P5, PT, R136, UR4, !P6 ;  /* 0x0000000488007c0c */ /* 0x000fe2000f7a1270 */
[----:B------:R-:W-:Y:S01]  /*13650*/  CS2R R38, SRZ ;  /* 0x0000000000267805 */ /* 0x000fe2000001ff00 */
[----:B------:R-:W-:Y:S01]  /*13660*/  P2R R14, PR, RZ, 0x8 ;  /* 0x00000008ff0e7803 */ /* 0x000fe20000000000 */
[----:B------:R-:W1:Y:S01]  /*13670*/  LDS.128 R56, [R2+0x3180] ;  /* 0x0031800002387984 */ /* 0x000e620000000c00 */
[----:B------:R-:W-:Y:S01]  /*13680*/  P2R R15, PR, RZ, 0x4 ;  /* 0x00000004ff0f7803 */ /* 0x000fe20000000000 */
[----:B------:R-:W-:Y:S01]  /*13690*/  CS2R R40, SRZ ;  /* 0x0000000000287805 */ /* 0x000fe2000001ff00 */
[----:B------:R-:W-:Y:S01]  /*136a0*/  P2R R131, PR, RZ, 0x2 ;  /* 0x00000002ff837803 */ /* 0x000fe20000000000 */
[----:B------:R-:W-:Y:S06]  /*136b0*/  BAR.SYNC 0x0 ;  /* 0x0000000000007b1d */ /* 0x000fec0000000000 */
[----:B------:R-:W-:Y:S01]  /*136c0*/  STS.128 [R12.X4], R32 ;  /* 0x000000200c007388 */ /* 0x000fe20000004c00 */
[----:B------:R-:W-:-:S03]  /*136d0*/  CS2R R42, SRZ ;  /* 0x00000000002a7805 */ /* 0x000fc6000001ff00 */
[----:B------:R-:W-:Y:S04]  /*136e0*/  STS.128 [R12.X4+0x210], R28 ;  /* 0x0002101c0c007388 */ /* 0x000fe80000004c00 */
[----:B------:R-:W-:Y:S04]  /*136f0*/  STS.128 [R12.X4+0x420], R24 ;  /* 0x000420180c007388 */ /* 0x000fe80000004c00 */
[----:B------:R-:W-:Y:S04]  /*13700*/  STS.128 [R12.X4+0x630], R20 ;  /* 0x000630140c007388 */ /* 0x000fe80000004c00 */
[----:B------:R-:W-:Y:S06]  /*13710*/  BAR.SYNC 0x0 ;  /* 0x0000000000007b1d */ /* 0x000fec0000000000 */
[----:B------:R-:W1:Y:S01]  /*13720*/  @P0 LDG.E.EL.128 R112, [R94.64] ;  /* 0x0000000a5e700981 */ /* 0x000e62000c2e1d00 */
[----:B------:R-:W-:Y:S01]  /*13730*/  CS2R R32, SRZ ;  /* 0x0000000000207805 */ /* 0x000fe2000001ff00 */
[----:B------:R-:W-:Y:S01]  /*13740*/  CS2R R34, SRZ ;  /* 0x0000000000227805 */ /* 0x000fe2000001ff00 */
[----:B------:R-:W-:Y:S01]  /*13750*/  CS2R R28, SRZ ;  /* 0x00000000001c7805 */ /* 0x000fe2000001ff00 */
[----:B------:R-:W2:Y:S01]  /*13760*/  @P4 LDG.E.EL.128 R108, [R94.64] ;  /* 0x0000000a5e6c4981 */ /* 0x000ea2000c2e1d00 */
[----:B------:R-:W-:-:S02]  /*13770*/  P2R R12, PR, RZ, 0x1 ;  /* 0x00000001ff0c7803 */ /* 0x000fc40000000000 */
[----:B------:R-:W-:Y:S01]  /*13780*/  ISETP.LT.AND P0, PT, R128, UR4, !P6 ;  /* 0x0000000480007c0c */ /* 0x000fe2000f701270 */
[----:B------:R-:W3:Y:S03]  /*13790*/  @P3 LDG.E.EL.128 R104, [R94.64] ;  /* 0x0000000a5e683981 */ /* 0x000ee6000c2e1d00 */
[----:B------:R-:W-:Y:S01]  /*137a0*/  P2R R133, PR, RZ, 0x1 ;  /* 0x00000001ff857803 */ /* 0x000fe20000000000 */
[----:B------:R-:W4:Y:S04]  /*137b0*/  @P2 LDG.E.EL.128 R100, [R94.64] ;  /* 0x0000000a5e642981 */ /* 0x000f28000c2e1d00 */
[----:B------:R-:W5:Y:S04]  /*137c0*/  @P1 LDG.E.EL.128 R96, [R94.64] ;  /* 0x0000000a5e601981 */ /* 0x000f68000c2e1d00 */
[----:B------:R-:W5:Y:S01]  /*137d0*/  @P0 LDG.E.EL.128 R88, [R94.64] ;  /* 0x0000000a5e580981 */ /* 0x000f62000c2e1d00 */
[----:B------:R-:W-:Y:S01]  /*137e0*/  ISETP.LT.AND P0, PT, R130, UR4, !P6 ;  /* 0x0000000482007c0c */ /* 0x000fe2000f701270 */
[----:B------:R-:W-:Y:S01]  /*137f0*/  CS2R R30, SRZ ;  /* 0x00000000001e7805 */ /* 0x000fe2000001ff00 */
[----:B------:R-:W-:Y:S01]  /*13800*/  CS2R R24, SRZ ;  /* 0x0000000000187805 */ /* 0x000fe2000001ff00 */
[----:B------:R-:W-:Y:S01]  /*13810*/  CS2R R26, SRZ ;  /* 0x00000000001a7805 */ /* 0x000fe2000001ff00 */
[----:B------:R-:W-:Y:S01]  /*13820*/  P2R R135, PR, RZ, 0x1 ;  /* 0x00000001ff877803 */ /* 0x000fe20000000000 */
[----:B------:R-:W-:Y:S01]  /*13830*/  CS2R R20, SRZ ;  /* 0x0000000000147805 */ /* 0x000fe2000001ff00 */
[----:B------:R-:W-:Y:S01]  /*13840*/  CS2R R22, SRZ ;  /* 0x0000000000167805 */ /* 0x000fe2000001ff00 */
[----:B------:R-:W5:Y:S06]  /*13850*/  @P5 LDG.E.EL.128 R36, [R94.64] ;  /* 0x0000000a5e245981 */ /* 0x000f6c000c2e1d00 */
[----:B------:R-:W5:Y:S01]  /*13860*/  @P0 LDG.E.EL.128 R84, [R94.64] ;  /* 0x0000000a5e540981 */ /* 0x000f62000c2e1d00 */
[----:B------:R-:W-:-:S13]  /*13870*/  ISETP.LT.AND P0, PT, R132, UR4, !P6 ;  /* 0x0000000484007c0c */ /* 0x000fda000f701270 */
[----:B------:R-:W5:Y:S01]  /*13880*/  @P0 LDG.E.EL.128 R80, [R94.64] ;  /* 0x0000000a5e500981 */ /* 0x000f62000c2e1d00 */
[----:B------:R-:W-:Y:S02]  /*13890*/  P2R R137, PR, RZ, 0x1 ;  /* 0x00000001ff897803 */ /* 0x000fe40000000000 */
[----:B------:R-:W-:Y:S02]  /*138a0*/  ISETP.LT.AND P0, PT, R134, UR4, !P6 ;  /* 0x0000000486007c0c */ /* 0x000fe4000f701270 */
[----:B------:R-:W-:Y:S02]  /*138b0*/  ISETP.LT.AND P4, PT, R138, UR4, !P6 ;  /* 0x000000048a007c0c */ /* 0x000fe4000f781270 */
[----:B------:R-:W-:Y:S02]  /*138c0*/  ISETP.LT.AND P3, PT, R140, UR4, !P6 ;  /* 0x000000048c007c0c */ /* 0x000fe4000f761270 */
[----:B------:R-:W-:Y:S02]  /*138d0*/  ISETP.LT.AND P2, PT, R142, UR4, !P6 ;  /* 0x000000048e007c0c */ /* 0x000fe4000f741270 */
[----:B------:R-:W-:-:S05]  /*138e0*/  P2R R139, PR, RZ, 0x1 ;  /* 0x00000001ff8b7803 */ /* 0x000fca0000000000 */
[----:B------:R-:W5:Y:S01]  /*138f0*/  @P0 LDG.E.EL.128 R76, [R94.64] ;  /* 0x0000000a5e4c0981 */ /* 0x000f62000c2e1d00 */
[----:B------:R-:W-:Y:S02]  /*13900*/  ISETP.LT.AND P1, PT, R144, UR4, !P6 ;  /* 0x0000000490007c0c */ /* 0x000fe4000f721270 */
[----:B------:R-:W-:Y:S01]  /*13910*/  ISETP.LT.AND P0, PT, R146, UR4, !P6 ;  /* 0x0000000492007c0c */ /* 0x000fe2000f701270 */
[----:B------:R-:W5:Y:S01]  /*13920*/  @P4 LDG.E.EL.128 R40, [R94.64] ;  /* 0x0000000a5e284981 */ /* 0x000f62000c2e1d00 */
[----:B------:R-:W-:-:S03]  /*13930*/  ISETP.LT.AND P6, PT, R148, UR4, !P6 ;  /* 0x0000000494007c0c */ /* 0x000fc6000f7c1270 */
[----:B------:R-:W5:Y:S01]  /*13940*/  @P3 LDG.E.EL.128 R32, [R94.64] ;  /* 0x0000000a5e203981 */ /* 0x000f62000c2e1d00 */
[----:B------:R-:W-:-:S03]  /*13950*/  P2R R129, PR, RZ, 0x20 ;  /* 0x00000020ff817803 */ /* 0x000fc60000000000 */
[----:B------:R-:W5:Y:S01]  /*13960*/  @P2 LDG.E.EL.128 R28, [R94.64] ;  /* 0x0000000a5e1c2981 */ /* 0x000f62000c2e1d00 */
[----:B------:R-:W-:Y:S02]  /*13970*/  P2R R127, PR, RZ, 0x10 ;  /* 0x00000010ff7f7803 */ /* 0x000fe40000000000 */
[----:B------:R-:W-:Y:S01]  /*13980*/  P2R R125, PR, RZ, 0x8 ;  /* 0x00000008ff7d7803 */ /* 0x000fe20000000000 */
[----:B------:R-:W5:Y:S01]  /*13990*/  @P1 LDG.E.EL.128 R24, [R94.64] ;  /* 0x0000000a5e181981 */ /* 0x000f62000c2e1d00 */
[----:B------:R-:W-:Y:S02]  /*139a0*/  P2R R123, PR, RZ, 0x4 ;  /* 0x00000004ff7b7803 */ /* 0x000fe40000000000 */
[----:B------:R-:W-:Y:S01]  /*139b0*/  ISETP.NE.AND P5, PT, R15, RZ, PT ;  /* 0x000000ff0f00720c */ /* 0x000fe20003fa5270 */
[----:B------:R-:W5:Y:S01]  /*139c0*/  @P0 LDG.E.EL.128 R20, [R94.64] ;  /* 0x0000000a5e140981 */ /* 0x000f62000c2e1d00 */
[----:B------:R-:W-:Y:S02]  /*139d0*/  ISETP.NE.AND P4, PT, R14, RZ, PT ;  /* 0x000000ff0e00720c */ /* 0x000fe40003f85270 */
[----:B------:R-:W-:Y:S01]  /*139e0*/  ISETP.NE.AND P3, PT, R13, RZ, PT ;  /* 0x000000ff0d00720c */ /* 0x000fe20003f65270 */
[----:B------:R-:W-:Y:S01]  /*139f0*/  CS2R R14, SRZ ;  /* 0x00000000000e7805 */ /* 0x000fe2000001ff00 */
[----:B------:R-:W-:-:S02]  /*13a00*/  ISETP.NE.AND P2, PT, R12, RZ, PT ;  /* 0x000000ff0c00720c */ /* 0x000fc40003f45270 */
[----:B------:R-:W-:-:S06]  /*13a10*/  CS2R R12, SRZ ;  /* 0x00000000000c7805 */ /* 0x000fcc000001ff00 */
[----:B------:R-:W5:Y:S01]  /*13a20*/  @P6 LDG.E.EL.128 R12, [R94.64] ;  /* 0x0000000a5e0c6981 */ /* 0x000f62000c2e1d00 */
[-C--:B------:R-:W-:Y:S02]  /*13a30*/  LEA R93, R0, R3.reuse, 0x7 ;  /* 0x00000003005d7211 */ /* 0x080fe400078e38ff */
[----:B------:R-:W-:Y:S02]  /*13a40*/  P2R R121, PR, RZ, 0x2 ;  /* 0x00000002ff797803 */ /* 0x000fe40000000000 */
[----:B------:R-:W-:Y:S01]  /*13a50*/  ISETP.NE.AND P1, PT, R131, RZ, PT ;  /* 0x000000ff8300720c */ /* 0x000fe20003f25270 */
[----:B-1----:R-:W-:Y:S01]  /*13a60*/  FADD R116, R116, R112 ;  /* 0x0000007074747221 */ /* 0x002fe20000000000 */
[----:B------:R-:W-:Y:S01]  /*13a70*/  FADD R117, R117, R113 ;  /* 0x0000007175757221 */ /* 0x000fe20000000000 */
[-C--:B------:R-:W-:Y:S01]  /*13a80*/  IMAD.WIDE R112, R93, R92.reuse, c[0x0][0x178] ;  /* 0x00005e005d707625 */ /* 0x080fe200078e025c */
[-C--:B------:R-:W-:Y:S01]  /*13a90*/  LEA R93, R120, R3.reuse, 0x7 ;  /* 0x00000003785d7211 */ /* 0x080fe200078e38ff */
[----:B--2---:R-:W-:Y:S01]  /*13aa0*/  FADD R111, R67, R111 ;  /* 0x0000006f436f7221 */ /* 0x004fe20000000000 */
[-C--:B------:R-:W-:Y:S01]  /*13ab0*/  LEA R67, R122, R3.reuse, 0x7 ;  /* 0x000000037a437211 */ /* 0x080fe200078e38ff */
[----:B------:R-:W-:Y:S01]  /*13ac0*/  FADD R118, R118, R114 ;  /* 0x0000007276767221 */ /* 0x000fe20000000000 */
[----:B------:R-:W-:Y:S01]  /*13ad0*/  FADD R119, R119, R115 ;  /* 0x0000007377777221 */ /* 0x000fe20000000000 */
[----:B------:R-:W-:Y:S01]  /*13ae0*/  FADD R108, R64, R108 ;  /* 0x0000006c406c7221 */ /* 0x000fe20000000000 */
[----:B------:R-:W-:Y:S01]  /*13af0*/  FADD R109, R65, R109 ;  /* 0x0000006d416d7221 */ /* 0x000fe20000000000 */
[----:B------:R-:W-:Y:S01]  /*13b00*/  FADD R110, R66, R110 ;  /* 0x0000006e426e7221 */ /* 0x000fe20000000000 */
[-C--:B------:R-:W-:Y:S01]  /*13b10*/  IMAD.WIDE R64, R93, R92.reuse, c[0x0][0x178] ;  /* 0x00005e005d407625 */ /* 0x080fe200078e025c */
[----:B---3--:R-:W-:Y:S01]  /*13b20*/  FADD R104, R16, R104 ;  /* 0x0000006810687221 */ /* 0x008fe20000000000 */
[----:B------:R-:W-:Y:S01]  /*13b30*/  FADD R105, R17, R105 ;  /* 0x0000006911697221 */ /* 0x000fe20000000000 */
[----:B------:R-:W-:Y:S01]  /*13b40*/  FADD R107, R19, R107 ;  /* 0x0000006b136b7221 */ /* 0x000fe20000000000 */
[----:B------:R-:W-:Y:S01]  /*13b50*/  FADD R106, R18, R106 ;  /* 0x0000006a126a7221 */ /* 0x000fe20000000000 */
[-C--:B------:R-:W-:Y:S01]  /*13b60*/  IMAD.WIDE R16, R67, R92.reuse, c[0x0][0x178] ;  /* 0x00005e0043107625 */ /* 0x080fe200078e025c */
[-C--:B------:R-:W-:Y:S01]  /*13b70*/  LEA R19, R124, R3.reuse, 0x7 ;  /* 0x000000037c137211 */ /* 0x080fe200078e38ff */
[----:B------:R-:W-:Y:S01]  /*13b80*/  @P2 STG.E.128 [R112.64], R116 ;  /* 0x0000007470002986 */ /* 0x000fe2000c101d0a */
[----:B----4-:R-:W-:Y:S01]  /*13b90*/  FADD R100, R4, R100 ;  /* 0x0000006404647221 */ /* 0x010fe20000000000 */
[----:B------:R-:W-:Y:S01]  /*13ba0*/  FADD R101, R5, R101 ;  /* 0x0000006505657221 */ /* 0x000fe20000000000 */
[----:B------:R-:W-:Y:S01]  /*13bb0*/  FADD R102, R6, R102 ;  /* 0x0000006606667221 */ /* 0x000fe20000000000 */
[----:B------:R-:W-:Y:S01]  /*13bc0*/  @P3 STG.E.128 [R64.64], R108 ;  /* 0x0000006c40003986 */ /* 0x000fe2000c101d0a */
[----:B------:R-:W-:Y:S01]  /*13bd0*/  FADD R103, R7, R103 ;  /* 0x0000006707677221 */ /* 0x000fe20000000000 */
[----:B------:R-:W-:Y:S01]  /*13be0*/  IMAD.WIDE R4, R19, R92, c[0x0][0x178] ;  /* 0x00005e0013047625 */ /* 0x000fe200078e025c */
[----:B------:R-:W-:Y:S01]  /*13bf0*/  LEA R7, R126, R3, 0x7 ;  /* 0x000000037e077211 */ /* 0x000fe200078e38ff */
[----:B------:R1:W-:Y:S01]  /*13c00*/  @P4 STG.E.128 [R16.64], R104 ;  /* 0x0000006810004986 */ /* 0x0003e2000c101d0a */
[----:B------:R-:W-:-:S02]  /*13c10*/  ISETP.NE.AND P2, PT, R133, RZ, PT ;  /* 0x000000ff8500720c */ /* 0x000fc40003f45270 */
[----:B------:R-:W-:Y:S01]  /*13c20*/  ISETP.NE.AND P3, PT, R135, RZ, PT ;  /* 0x000000ff8700720c */ /* 0x000fe20003f65270 */
[----:B------:R2:W-:Y:S01]  /*13c30*/  @P5 STG.E.128 [R4.64], R100 ;  /* 0x0000006404005986 */ /* 0x0005e2000c101d0a */
[----:B-----5:R-:W-:Y:S01]  /*13c40*/  FADD R72, R72, R96 ;  /* 0x0000006048487221 */ /* 0x020fe20000000000 */
[----:B------:R-:W-:Y:S01]  /*13c50*/  FADD R73, R73, R97 ;  /* 0x0000006149497221 */ /* 0x000fe20000000000 */
[----:B------:R-:W-:Y:S01]  /*13c60*/  FADD R74, R74, R98 ;  /* 0x000000624a4a7221 */ /* 0x000fe20000000000 */
[----:B------:R-:W-:Y:S01]  /*13c70*/  FADD R75, R75, R99 ;  /* 0x000000634b4b7221 */ /* 0x000fe20000000000 */
[----:B------:R-:W-:Y:S01]  /*13c80*/  IMAD.WIDE R6, R7, R92, c[0x0][0x178] ;  /* 0x00005e0007067625 */ /* 0x000fe200078e025c */
[----:B-1----:R-:W-:-:S05]  /*13c90*/  LEA R17, R128, R3, 0x7 ;  /* 0x0000000380117211 */ /* 0x002fca00078e38ff */
[-C--:B--2---:R-:W-:Y:S01]  /*13ca0*/  IMAD.WIDE R4, R17, R92.reuse, c[0x0][0x178] ;  /* 0x00005e0011047625 */ /* 0x084fe200078e025c */
[-C--:B------:R-:W-:Y:S01]  /*13cb0*/  LEA R17, R130, R3.reuse, 0x7 ;  /* 0x0000000382117211 */ /* 0x080fe200078e38ff */
[----:B------:R1:W-:Y:S01]  /*13cc0*/  @P1 STG.E.128 [R6.64], R72 ;  /* 0x0000004806001986 */ /* 0x0003e2000c101d0a */
[----:B------:R-:W-:Y:S01]  /*13cd0*/  FADD R60, R60, R88 ;  /* 0x000000583c3c7221 */ /* 0x000fe20000000000 */
        /* <DEDUP_REMOVED lines=8> */
[-C--:B------:R-:W-:Y:S01]  /*13d60*/  LEA R9, R134, R3.reuse, 0x7 ;  /* 0x0000000386097211 */ /* 0x080fe200078e38ff */
[----:B------:R2:W-:Y:S01]  /*13d70*/  @P2 STG.E.128 [R4.64], R60 ;  /* 0x0000003c04002986 */ /* 0x0005e2000c101d0a */
[----:B------:R-:W-:Y:S01]  /*13d80*/  FADD R80, R8, R80 ;  /* 0x0000005008507221 */ /* 0x000fe20000000000 */
[----:B------:R-:W-:Y:S01]  /*13d90*/  FADD R82, R10, R82 ;  /* 0x000000520a527221 */ /* 0x000fe20000000000 */
[----:B------:R-:W-:Y:S01]  /*13da0*/  FADD R83, R11, R83 ;  /* 0x000000530b537221 */ /* 0x000fe20000000000 */
[----:B------:R-:W-:Y:S01]  /*13db0*/  LDS.128 R60, [R2+0x3180] ;  /* 0x00318000023c7984 */ /* 0x000fe20000000c00 */
[----:B-1----:R-:W-:Y:S01]  /*13dc0*/  IMAD.WIDE R6, R17, R92, c[0x0][0x178] ;  /* 0x00005e0011067625 */ /* 0x002fe200078e025c */
[----:B------:R-:W-:-:S04]  /*13dd0*/  LEA R17, R132, R3, 0x7 ;  /* 0x0000000384117211 */ /* 0x000fc800078e38ff */
[----:B------:R1:W-:Y:S04]  /*13de0*/  @P3 STG.E.128 [R6.64], R44 ;  /* 0x0000002c06003986 */ /* 0x0003e8000c101d0a */
[----:B------:R-:W-:Y:S01]  /*13df0*/  LDS.128 R44, [R2+0x2100] ;  /* 0x00210000022c7984 */ /* 0x000fe20000000c00 */
[----:B--2---:R-:W-:-:S03]  /*13e00*/  IMAD.WIDE R4, R17, R92, c[0x0][0x178] ;  /* 0x00005e0011047625 */ /* 0x004fc600078e025c */
[----:B------:R-:W-:Y:S01]  /*13e10*/  LDS.128 R16, [R2+0x1080] ;  /* 0x0010800002107984 */ /* 0x000fe20000000c00 */
[----:B-1----:R-:W-:-:S03]  /*13e20*/  IMAD.WIDE R6, R9, R92, c[0x0][0x178] ;  /* 0x00005e0009067625 */ /* 0x002fc600078e025c */
[----:B------:R-:W1:Y:S01]  /*13e30*/  LDS.128 R8, [R2] ;  /* 0x0000000002087984 */ /* 0x000e620000000c00 */
[----:B------:R-:W-:Y:S02]  /*13e40*/  ISETP.NE.AND P4, PT, R137, RZ, PT ;  /* 0x000000ff8900720c */ /* 0x000fe40003f85270 */
[----:B------:R-:W-:Y:S01]  /*13e50*/  ISETP.NE.AND P5, PT, R139, RZ, PT ;  /* 0x000000ff8b00720c */ /* 0x000fe20003fa5270 */
[----:B------:R-:W-:Y:S01]  /*13e60*/  FADD R76, R68, R76 ;  /* 0x0000004c444c7221 */ /* 0x000fe20000000000 */
[----:B------:R-:W-:Y:S01]  /*13e70*/  FADD R77, R69, R77 ;  /* 0x0000004d454d7221 */ /* 0x000fe20000000000 */
[----:B------:R-:W-:Y:S01]  /*13e80*/  FADD R78, R70, R78 ;  /* 0x0000004e464e7221 */ /* 0x000fe20000000000 */
[----:B------:R-:W-:Y:S01]  /*13e90*/  FADD R79, R71, R79 ;  /* 0x0000004f474f7221 */ /* 0x000fe20000000000 */
[----:B------:R-:W-:-:S06]  /*13ea0*/  ISETP.NE.AND P3, PT, R125, RZ, PT ;  /* 0x000000ff7d00720c */ /* 0x000fcc0003f65270 */
[----:B------:R2:W-:Y:S01]  /*13eb0*/  @P4 STG.E.128 [R4.64], R80 ;  /* 0x0000005004004986 */ /* 0x0005e2000c101d0a */
[----:B------:R-:W-:-:S03]  /*13ec0*/  ISETP.NE.AND P4, PT, R127, RZ, PT ;  /* 0x000000ff7f00720c */ /* 0x000fc60003f85270 */
[----:B------:R3:W-:Y:S01]  /*13ed0*/  @P5 STG.E.128 [R6.64], R76 ;  /* 0x0000004c06005986 */ /* 0x0007e2000c101d0a */
[----:B------:R-:W-:Y:S02]  /*13ee0*/  ISETP.NE.AND P5, PT, R129, RZ, PT ;  /* 0x000000ff8100720c */ /* 0x000fe40003fa5270 */
[----:B------:R-:W-:Y:S02]  /*13ef0*/  ISETP.NE.AND P2, PT, R123, RZ, PT ;  /* 0x000000ff7b00720c */ /* 0x000fe40003f45270 */
[----:B------:R-:W-:Y:S02]  /*13f00*/  ISETP.NE.AND P1, PT, R121, RZ, PT ;  /* 0x000000ff7900720c */ /* 0x000fe40003f25270 */
[-C--:B------:R-:W-:Y:S02]  /*13f10*/  LEA R65, R138, R3.reuse, 0x7 ;  /* 0x000000038a417211 */ /* 0x080fe400078e38ff */
[-C--:B------:R-:W-:Y:S02]  /*13f20*/  LEA R67, R140, R3.reuse, 0x7 ;  /* 0x000000038c437211 */ /* 0x080fe400078e38ff */
[----:B------:R-:W-:-:S02]  /*13f30*/  LEA R69, R142, R3, 0x7 ;  /* 0x000000038e457211 */ /* 0x000fc400078e38ff */
[-C--:B--2---:R-:W-:Y:S01]  /*13f40*/  LEA R5, R136, R3.reuse, 0x7 ;  /* 0x0000000388057211 */ /* 0x084fe200078e38ff */
[----:B------:R-:W-:Y:S01]  /*13f50*/  FADD R36, R48, R36 ;  /* 0x0000002430247221 */ /* 0x000fe20000000000 */
[-C--:B------:R-:W-:Y:S01]  /*13f60*/  LEA R71, R144, R3.reuse, 0x7 ;  /* 0x0000000390477211 */ /* 0x080fe200078e38ff */
[----:B------:R-:W-:Y:S01]  /*13f70*/  FADD R37, R49, R37 ;  /* 0x0000002531257221 */ /* 0x000fe20000000000 */
[-C--:B------:R-:W-:Y:S01]  /*13f80*/  LEA R73, R146, R3.reuse, 0x7 ;  /* 0x0000000392497211 */ /* 0x080fe200078e38ff */
[----:B------:R-:W-:Y:S01]  /*13f90*/  FADD R38, R50, R38 ;  /* 0x0000002632267221 */ /* 0x000fe20000000000 */
[----:B------:R-:W-:Y:S01]  /*13fa0*/  LEA R93, R148, R3, 0x7 ;  /* 0x00000003945d7211 */ /* 0x000fe200078e38ff */
[----:B------:R-:W-:Y:S01]  /*13fb0*/  FADD R39, R51, R39 ;  /* 0x0000002733277221 */ /* 0x000fe20000000000 */
[-C--:B------:R-:W-:Y:S01]  /*13fc0*/  IMAD.WIDE R2, R5, R92.reuse, c[0x0][0x178] ;  /* 0x00005e0005027625 */ /* 0x080fe200078e025c */
[----:B------:R-:W-:Y:S01]  /*13fd0*/  FADD R40, R52, R40 ;  /* 0x0000002834287221 */ /* 0x000fe20000000000 */
[----:B------:R-:W-:Y:S01]  /*13fe0*/  FADD R41, R53, R41 ;  /* 0x0000002935297221 */ /* 0x000fe20000000000 */
[----:B------:R-:W-:Y:S01]  /*13ff0*/  FADD R42, R54, R42 ;  /* 0x0000002a362a7221 */ /* 0x000fe20000000000 */
[----:B------:R-:W-:Y:S01]  /*14000*/  FADD R43, R55, R43 ;  /* 0x0000002b372b7221 */ /* 0x000fe20000000000 */
[-C--:B------:R-:W-:Y:S01]  /*14010*/  IMAD.WIDE R4, R65, R92.reuse, c[0x0][0x178] ;  /* 0x00005e0041047625 */ /* 0x080fe200078e025c */
[----:B------:R-:W-:Y:S01]  /*14020*/  FADD R32, R56, R32 ;  /* 0x0000002038207221 */ /* 0x000fe20000000000 */
[----:B------:R-:W-:Y:S01]  /*14030*/  FADD R33, R57, R33 ;  /* 0x0000002139217221 */ /* 0x000fe20000000000 */
[----:B------:R-:W-:Y:S01]  /*14040*/  FADD R34, R58, R34 ;  /* 0x000000223a227221 */ /* 0x000fe20000000000 */
[----:B------:R-:W-:Y:S01]  /*14050*/  FADD R35, R59, R35 ;  /* 0x000000233b237221 */ /* 0x000fe20000000000 */
[----:B-1----:R-:W-:Y:S01]  /*14060*/  FADD R28, R8, R28 ;  /* 0x0000001c081c7221 */ /* 0x002fe20000000000 */
[----:B------:R-:W-:Y:S01]  /*14070*/  FADD R29, R9, R29 ;  /* 0x0000001d091d7221 */ /* 0x000fe20000000000 */
[-C--:B---3--:R-:W-:Y:S01]  /*14080*/  IMAD.WIDE R6, R67, R92.reuse, c[0x0][0x178] ;  /* 0x00005e0043067625 */ /* 0x088fe200078e025c */
[----:B------:R-:W-:Y:S01]  /*14090*/  FADD R30, R10, R30 ;  /* 0x0000001e0a1e7221 */ /* 0x000fe20000000000 */
[----:B------:R-:W-:Y:S01]  /*140a0*/  FADD R31, R11, R31 ;  /* 0x0000001f0b1f7221 */ /* 0x000fe20000000000 */
[----:B------:R-:W-:Y:S01]  /*140b0*/  FADD R24, R16, R24 ;  /* 0x0000001810187221 */ /* 0x000fe20000000000 */
[-C--:B------:R-:W-:Y:S01]  /*140c0*/  IMAD.WIDE R8, R69, R92.reuse, c[0x0][0x178] ;  /* 0x00005e0045087625 */ /* 0x080fe200078e025c */
        /* <DEDUP_REMOVED lines=8> */
[----:B------:R1:W-:Y:S01]  /*14150*/  @P5 STG.E.128 [R2.64], R36 ;  /* 0x0000002402005986 */ /* 0x0003e2000c101d0a */
[----:B------:R-:W-:-:S03]  /*14160*/  IMAD.WIDE R16, R73, R92, c[0x0][0x178] ;  /* 0x00005e0049107625 */ /* 0x000fc600078e025c */
[----:B------:R1:W-:Y:S04]  /*14170*/  @P4 STG.E.128 [R4.64], R40 ;  /* 0x0000002804004986 */ /* 0x0003e8000c101d0a */
[----:B------:R1:W-:Y:S04]  /*14180*/  @P3 STG.E.128 [R6.64], R32 ;  /* 0x0000002006003986 */ /* 0x0003e8000c101d0a */
[----:B------:R1:W-:Y:S04]  /*14190*/  @P2 STG.E.128 [R8.64], R28 ;  /* 0x0000001c08002986 */ /* 0x0003e8000c101d0a */
[----:B------:R1:W-:Y:S01]  /*141a0*/  @P1 STG.E.128 [R10.64], R24 ;  /* 0x000000180a001986 */ /* 0x0003e2000c101d0a */
[----:B------:R-:W-:-:S03]  /*141b0*/  FADD R12, R60, R12 ;  /* 0x0000000c3c0c7221 */ /* 0x000fc60000000000 */
[----:B------:R1:W-:Y:S01]  /*141c0*/  @P0 STG.E.128 [R16.64], R20 ;  /* 0x0000001410000986 */ /* 0x0003e2000c101d0a */
[----:B------:R-:W-:Y:S01]  /*141d0*/  FADD R13, R61, R13 ;  /* 0x0000000d3d0d7221 */ /* 0x000fe20000000000 */
[----:B------:R-:W-:Y:S01]  /*141e0*/  FADD R14, R62, R14 ;  /* 0x0000000e3e0e7221 */ /* 0x000fe20000000000 */
[----:B------:R-:W-:Y:S01]  /*141f0*/  FADD R15, R63, R15 ;  /* 0x0000000f3f0f7221 */ /* 0x000fe20000000000 */
[----:B------:R-:W-:Y:S01]  /*14200*/  IMAD.WIDE R92, R93, R92, c[0x0][0x178] ;  /* 0x00005e005d5c7625 */ /* 0x000fe200078e025c */
[----:B------:R-:W-:Y:S06]  /*14210*/  @!P6 EXIT ;  /* 0x000000000000e94d */ /* 0x000fec0003800000 */
[----:B------:R-:W-:Y:S01]  /*14220*/  STG.E.128 [R92.64], R12 ;  /* 0x0000000c5c007986 */ /* 0x000fe2000c101d0a */
[----:B------:R-:W-:Y:S05]  /*14230*/  EXIT ;  /* 0x000000000000794d */ /* 0x000fea0003800000 */
.L_x_2:
[----:B------:R-:W-:-:S00]  /*14240*/  BRA `(.L_x_2) ;  /* 0xfffffff000007947 */ /* 0x000fc0000383ffff */
[----:B------:R-:W-:-:S00]  /*14250*/  NOP ;  /* 0x0000000000007918 */ /* 0x000fc00000000000 */
        /* <DEDUP_REMOVED lines=10> */
.L_x_3:


//--------------------- .nv.shared.triton_mm      --------------------------
	.section	.nv.shared.triton_mm,"aw",@nobits
	.align	16
